	.target	sm_90a

	.elftype	@"ET_EXEC"


//--------------------- .note.nv.tkinfo           --------------------------
	.section	.note.nv.tkinfo,"",@"SHT_NOTE"
	.sectionflags	@"SHF_NOTE_NV_TKINFO"
	.tkinfo
        /*0018*/ 	.word	0x00000002
        /*0030*/ 	.string	""
        /*0030*/ 	.string	"ptxas"
        /*0030*/ 	.string	"Cuda compilation tools, release 13.0, V13.0.88"
        /*0030*/ 	.string	"Build cuda_13.0.r13.0/compiler.36424714_0"
        /*0030*/ 	.string	"-arch sm_90a -m 64 "



//--------------------- .note.nv.cuinfo           --------------------------
	.section	.note.nv.cuinfo,"",@"SHT_NOTE"
	.sectionflags	@"SHF_NOTE_NV_CUINFO"
        /*0018*/ 	.short	0x0002
        /*001a*/ 	.short	0x005a
        /*001c*/ 	.short	0x0082
	.zero		2


//--------------------- .nv.info                  --------------------------
	.section	.nv.info,"",@"SHT_CUDA_INFO"
	.align	4


	//----- nvinfo : EIATTR_REGCOUNT
	.align		4
        /*0000*/ 	.byte	0x04, 0x2f
        /*0002*/ 	.short	(.L_15 - .L_14)
	.align		4
.L_14:
        /*0004*/ 	.word	index@(_ZN7cutlass13device_kernelINS_4gemm6kernel13GemmUniversalIN4cute5tupleIJiiiiEEENS1_10collective13CollectiveMmaINS1_34MainloopSm90TmaGmmaWarpSpecializedILi4ENS5_IJNS4_1CILi8EEENSA_ILi1EEESC_EEENS1_35KernelTmaWarpSpecializedCooperativeEEENS5_IJNSA_ILi256EEENSA_ILi128EEENSA_ILi64EEEEEENS_6half_tENS5_IJlSC_lEEESK_SL_NS4_8TiledMMAINS4_8MMA_AtomIJNS4_4SM904GMMA26MMA_64x128x16_F32F16F16_SSILNSP_5MajorE0ELSR_0ELNSP_7ScaleInE1ELSS_1EEEEEENS4_6LayoutINS5_IJNSA_ILi2EEESC_SC_EEENS5_IJSC_NSA_ILi0EEESY_EEEEENS5_IJNS4_10UnderscoreES11_S11_EEEEENS4_13SM90_TMA_LOADENS4_14ComposedLayoutINS4_7SwizzleILi3ELi4ELi3EEENS4_18smem_ptr_flag_bitsILi16EEENSV_INS5_IJSB_SI_EEENS5_IJSI_SC_EEEEEEEvNS4_8identityENS4_23SM90_TMA_LOAD_MULTICASTES1D_vS1E_EENS_8epilogue10collective6detail29Sm90TmaWarpSpecializedAdapterINS1I_15DefaultEpilogueISK_SL_SL_NS1H_6thread17LinearCombinationISK_Li1EffLNS1M_9ScaleType4KindE0ELNS_15FloatRoundStyleE2ESK_EENS1_15EpilogueDefaultEEEEEvvEEEEvNT_6ParamsE)
        /*0008*/ 	.word	0x000000a8


	//----- nvinfo : EIATTR_FRAME_SIZE
	.align		4
.L_15:
        /*000c*/ 	.byte	0x04, 0x11
        /*000e*/ 	.short	(.L_17 - .L_16)
	.align		4
.L_16:
        /*0010*/ 	.word	index@(_ZN7cutlass13device_kernelINS_4gemm6kernel13GemmUniversalIN4cute5tupleIJiiiiEEENS1_10collective13CollectiveMmaINS1_34MainloopSm90TmaGmmaWarpSpecializedILi4ENS5_IJNS4_1CILi8EEENSA_ILi1EEESC_EEENS1_35KernelTmaWarpSpecializedCooperativeEEENS5_IJNSA_ILi256EEENSA_ILi128EEENSA_ILi64EEEEEENS_6half_tENS5_IJlSC_lEEESK_SL_NS4_8TiledMMAINS4_8MMA_AtomIJNS4_4SM904GMMA26MMA_64x128x16_F32F16F16_SSILNSP_5MajorE0ELSR_0ELNSP_7ScaleInE1ELSS_1EEEEEENS4_6LayoutINS5_IJNSA_ILi2EEESC_SC_EEENS5_IJSC_NSA_ILi0EEESY_EEEEENS5_IJNS4_10UnderscoreES11_S11_EEEEENS4_13SM90_TMA_LOADENS4_14ComposedLayoutINS4_7SwizzleILi3ELi4ELi3EEENS4_18smem_ptr_flag_bitsILi16EEENSV_INS5_IJSB_SI_EEENS5_IJSI_SC_EEEEEEEvNS4_8identityENS4_23SM90_TMA_LOAD_MULTICASTES1D_vS1E_EENS_8epilogue10collective6detail29Sm90TmaWarpSpecializedAdapterINS1I_15DefaultEpilogueISK_SL_SL_NS1H_6thread17LinearCombinationISK_Li1EffLNS1M_9ScaleType4KindE0ELNS_15FloatRoundStyleE2ESK_EENS1_15EpilogueDefaultEEEEEvvEEEEvNT_6ParamsE)
        /*0014*/ 	.word	0x00000000


	//----- nvinfo : EIATTR_MIN_STACK_SIZE
	.align		4
.L_17:
        /*0018*/ 	.byte	0x04, 0x12
        /*001a*/ 	.short	(.L_19 - .L_18)
	.align		4
.L_18:
        /*001c*/ 	.word	index@(_ZN7cutlass13device_kernelINS_4gemm6kernel13GemmUniversalIN4cute5tupleIJiiiiEEENS1_10collective13CollectiveMmaINS1_34MainloopSm90TmaGmmaWarpSpecializedILi4ENS5_IJNS4_1CILi8EEENSA_ILi1EEESC_EEENS1_35KernelTmaWarpSpecializedCooperativeEEENS5_IJNSA_ILi256EEENSA_ILi128EEENSA_ILi64EEEEEENS_6half_tENS5_IJlSC_lEEESK_SL_NS4_8TiledMMAINS4_8MMA_AtomIJNS4_4SM904GMMA26MMA_64x128x16_F32F16F16_SSILNSP_5MajorE0ELSR_0ELNSP_7ScaleInE1ELSS_1EEEEEENS4_6LayoutINS5_IJNSA_ILi2EEESC_SC_EEENS5_IJSC_NSA_ILi0EEESY_EEEEENS5_IJNS4_10UnderscoreES11_S11_EEEEENS4_13SM90_TMA_LOADENS4_14ComposedLayoutINS4_7SwizzleILi3ELi4ELi3EEENS4_18smem_ptr_flag_bitsILi16EEENSV_INS5_IJSB_SI_EEENS5_IJSI_SC_EEEEEEEvNS4_8identityENS4_23SM90_TMA_LOAD_MULTICASTES1D_vS1E_EENS_8epilogue10collective6detail29Sm90TmaWarpSpecializedAdapterINS1I_15DefaultEpilogueISK_SL_SL_NS1H_6thread17LinearCombinationISK_Li1EffLNS1M_9ScaleType4KindE0ELNS_15FloatRoundStyleE2ESK_EENS1_15EpilogueDefaultEEEEEvvEEEEvNT_6ParamsE)
        /*0020*/ 	.word	0x00000000
.L_19:


//--------------------- .nv.compat                --------------------------
	.section	.nv.compat,"",@"SHT_CUDA_COMPAT_INFO"
	.align	4
        /*0000*/ 	.byte	0x02, 0x09, 0x01, 0x00, 0x02, 0x02, 0x04, 0x00, 0x02, 0x05, 0x05, 0x00, 0x03, 0x07, 0x01, 0x01
        /*0010*/ 	.byte	0x02, 0x03, 0x01, 0x00, 0x02, 0x06, 0x01, 0x00, 0x04, 0x0b, 0x08, 0x00, 0x00, 0x00, 0x00, 0x00
        /*0020*/ 	.byte	0x00, 0x00, 0x00, 0x00


//--------------------- .nv.info._ZN7cutlass13device_kernelINS_4gemm6kernel13GemmUniversalIN4cute5tupleIJiiiiEEENS1_10collective13CollectiveMmaINS1_34MainloopSm90TmaGmmaWarpSpecializedILi4ENS5_IJNS4_1CILi8EEENSA_ILi1EEESC_EEENS1_35KernelTmaWarpSpecializedCooperativeEEENS5_IJNSA_ILi256EEENSA_ILi128EEENSA_ILi64EEEEEENS_6half_tENS5_IJlSC_lEEESK_SL_NS4_8TiledMMAINS4_8MMA_AtomIJNS4_4SM904GMMA26MMA_64x128x16_F32F16F16_SSILNSP_5MajorE0ELSR_0ELNSP_7ScaleInE1ELSS_1EEEEEENS4_6LayoutINS5_IJNSA_ILi2EEESC_SC_EEENS5_IJSC_NSA_ILi0EEESY_EEEEENS5_IJNS4_10UnderscoreES11_S11_EEEEENS4_13SM90_TMA_LOADENS4_14ComposedLayoutINS4_7SwizzleILi3ELi4ELi3EEENS4_18smem_ptr_flag_bitsILi16EEENSV_INS5_IJSB_SI_EEENS5_IJSI_SC_EEEEEEEvNS4_8identityENS4_23SM90_TMA_LOAD_MULTICASTES1D_vS1E_EENS_8epilogue10collective6detail29Sm90TmaWarpSpecializedAdapterINS1I_15DefaultEpilogueISK_SL_SL_NS1H_6thread17LinearCombinationISK_Li1EffLNS1M_9ScaleType4KindE0ELNS_15FloatRoundStyleE2ESK_EENS1_15EpilogueDefaultEEEEEvvEEEEvNT_6ParamsE --------------------------
	.section	.nv.info._ZN7cutlass13device_kernelINS_4gemm6kernel13GemmUniversalIN4cute5tupleIJiiiiEEENS1_10collective13CollectiveMmaINS1_34MainloopSm90TmaGmmaWarpSpecializedILi4ENS5_IJNS4_1CILi8EEENSA_ILi1EEESC_EEENS1_35KernelTmaWarpSpecializedCooperativeEEENS5_IJNSA_ILi256EEENSA_ILi128EEENSA_ILi64EEEEEENS_6half_tENS5_IJlSC_lEEESK_SL_NS4_8TiledMMAINS4_8MMA_AtomIJNS4_4SM904GMMA26MMA_64x128x16_F32F16F16_SSILNSP_5MajorE0ELSR_0ELNSP_7ScaleInE1ELSS_1EEEEEENS4_6LayoutINS5_IJNSA_ILi2EEESC_SC_EEENS5_IJSC_NSA_ILi0EEESY_EEEEENS5_IJNS4_10UnderscoreES11_S11_EEEEENS4_13SM90_TMA_LOADENS4_14ComposedLayoutINS4_7SwizzleILi3ELi4ELi3EEENS4_18smem_ptr_flag_bitsILi16EEENSV_INS5_IJSB_SI_EEENS5_IJSI_SC_EEEEEEEvNS4_8identityENS4_23SM90_TMA_LOAD_MULTICASTES1D_vS1E_EENS_8epilogue10collective6detail29Sm90TmaWarpSpecializedAdapterINS1I_15DefaultEpilogueISK_SL_SL_NS1H_6thread17LinearCombinationISK_Li1EffLNS1M_9ScaleType4KindE0ELNS_15FloatRoundStyleE2ESK_EENS1_15EpilogueDefaultEEEEEvvEEEEvNT_6ParamsE,"",@"SHT_CUDA_INFO"
	.sectionflags	@""
	.align	4


	//----- nvinfo : EIATTR_CUDA_API_VERSION
	.align		4
        /*0000*/ 	.byte	0x04, 0x37
        /*0002*/ 	.short	(.L_21 - .L_20)
.L_20:
        /*0004*/ 	.word	0x00000082


	//----- nvinfo : EIATTR_KPARAM_INFO
	.align		4
.L_21:
        /*0008*/ 	.byte	0x04, 0x17
        /*000a*/ 	.short	(.L_23 - .L_22)
.L_22:
        /*000c*/ 	.word	0x00000000
        /*0010*/ 	.short	0x0000
        /*0012*/ 	.short	0x0070
        /*0014*/ 	.byte	0x00, 0xf0, 0x01, 0x10


	//----- nvinfo : EIATTR_SPARSE_MMA_MASK
	.align		4
.L_23:
        /*0018*/ 	.byte	0x03, 0x50
        /*001a*/ 	.short	0x0000


	//----- nvinfo : EIATTR_MAXREG_COUNT
	.align		4
        /*001c*/ 	.byte	0x03, 0x1b
        /*001e*/ 	.short	0x00a8


	//----- nvinfo : EIATTR_NUM_BARRIERS
	.align		4
        /*0020*/ 	.byte	0x02, 0x4c
        /*0022*/ 	.byte	0x01
	.zero		1


	//----- nvinfo : EIATTR_EXTERNS
	.align		4
        /*0024*/ 	.byte	0x04, 0x0f
        /*0026*/ 	.short	(.L_25 - .L_24)


	//   ....[0]....
	.align		4
.L_24:
        /*0028*/ 	.word	index@(__assertfail)


	//----- nvinfo : EIATTR_MERCURY_ISA_VERSION
	.align		4
.L_25:
        /*002c*/ 	.byte	0x03, 0x5f
        /*002e*/ 	.short	0x0101


	//----- nvinfo : EIATTR_INT_WARP_WIDE_INSTR_OFFSETS
	.align		4
        /*0030*/ 	.byte	0x04, 0x31
        /*0032*/ 	.short	(.L_27 - .L_26)


	//   ....[0]....
.L_26:
        /*0034*/ 	.word	0x000004c0


	//   ....[1]....
        /*0038*/ 	.word	0x000004d0


	//   ....[2]....
        /*003c*/ 	.word	0x00000650


	//   ....[3]....
        /*0040*/ 	.word	0x00001f50


	//----- nvinfo : EIATTR_COOP_GROUP_MASK_REGIDS
	.align		4
.L_27:
        /*0044*/ 	.byte	0x04, 0x29
        /*0046*/ 	.short	(.L_29 - .L_28)


	//   ....[0]....
.L_28:
        /*0048*/ 	.word	0xffffffff


	//   ....[1]....
        /*004c*/ 	.word	0xffffffff


	//   ....[2]....
        /*0050*/ 	.word	0xffffffff


	//   ....[3]....
        /*0054*/ 	.word	0xffffffff


	//   ....[4]....
        /*0058*/ 	.word	0xffffffff


	//   ....[5]....
        /*005c*/ 	.word	0xffffffff


	//----- nvinfo : EIATTR_COOP_GROUP_INSTR_OFFSETS
	.align		4
.L_29:
        /*0060*/ 	.byte	0x04, 0x28
        /*0062*/ 	.short	(.L_31 - .L_30)


	//   ....[0]....
.L_30:
        /*0064*/ 	.word	0x00000060


	//   ....[1]....
        /*0068*/ 	.word	0x00000070


	//   ....[2]....
        /*006c*/ 	.word	0x00000130


	//   ....[3]....
        /*0070*/ 	.word	0x000002f0


	//   ....[4]....
        /*0074*/ 	.word	0x000007f0


	//   ....[5]....
        /*0078*/ 	.word	0x00001240


	//----- nvinfo : EIATTR_REG_RECONFIG
	.align		4
.L_31:
        /*007c*/ 	.byte	0x01, 0x54
	.zero		2


	//----- nvinfo : EIATTR_SYSCALL_OFFSETS
	.align		4
        /*0080*/ 	.byte	0x04, 0x46
        /*0082*/ 	.short	(.L_33 - .L_32)


	//   ....[0]....
.L_32:
        /*0084*/ 	.word	0x00001400


	//----- nvinfo : EIATTR_MBARRIER_INSTR_OFFSETS
	.align		4
.L_33:
        /*0088*/ 	.byte	0x04, 0x39
        /*008a*/ 	.short	(.L_35 - .L_34)


	//   ....[0]....
.L_34:
        /*008c*/ 	.word	0x00000260
        /*0090*/ 	.word	0x000000ff
        /*0094*/ 	.word	0x00000000
        /*0098*/ 	.short	0x0100
        /*009a*/ 	.byte	0x08
	.zero		1


	//   ....[1]....
        /*009c*/ 	.word	0x00000270
        /*00a0*/ 	.word	0x000000ff
        /*00a4*/ 	.word	0x00000020
        /*00a8*/ 	.short	0x0100
        /*00aa*/ 	.byte	0x08
	.zero		1


	//   ....[2]....
        /*00ac*/ 	.word	0x00000280
        /*00b0*/ 	.word	0x000000ff
        /*00b4*/ 	.word	0x00000008
        /*00b8*/ 	.short	0x0100
        /*00ba*/ 	.byte	0x08
	.zero		1


	//   ....[3]....
        /*00bc*/ 	.word	0x00000290
        /*00c0*/ 	.word	0x000000ff
        /*00c4*/ 	.word	0x00000028
        /*00c8*/ 	.short	0x0100
        /*00ca*/ 	.byte	0x08
	.zero		1


	//   ....[4]....
        /*00cc*/ 	.word	0x000002a0
        /*00d0*/ 	.word	0x000000ff
        /*00d4*/ 	.word	0x00000010
        /*00d8*/ 	.short	0x0100
        /*00da*/ 	.byte	0x08
	.zero		1


	//   ....[5]....
        /*00dc*/ 	.word	0x000002b0
        /*00e0*/ 	.word	0x000000ff
        /*00e4*/ 	.word	0x00000030
        /*00e8*/ 	.short	0x0100
        /*00ea*/ 	.byte	0x08
	.zero		1


	//   ....[6]....
        /*00ec*/ 	.word	0x000002c0
        /*00f0*/ 	.word	0x000000ff
        /*00f4*/ 	.word	0x00000018
        /*00f8*/ 	.short	0x0100
        /*00fa*/ 	.byte	0x08
	.zero		1


	//   ....[7]....
        /*00fc*/ 	.word	0x000002d0
        /*0100*/ 	.word	0x000000ff
        /*0104*/ 	.word	0x00000038
        /*0108*/ 	.short	0x0100
        /*010a*/ 	.byte	0x08
	.zero		1


	//   ....[8]....
        /*010c*/ 	.word	0x000006f0
        /*0110*/ 	.word	0x000000ff
        /*0114*/ 	.word	0x00000050
        /*0118*/ 	.short	0x0100
        /*011a*/ 	.byte	0x06
	.zero		1


	//   ....[9]....
        /*011c*/ 	.word	0x00000770
        /*0120*/ 	.word	0x000000ff
        /*0124*/ 	.word	0x00000058
        /*0128*/ 	.short	0x0100
        /*012a*/ 	.byte	0x06
	.zero		1


	//   ....[10]....
        /*012c*/ 	.word	0x000014c0
        /*0130*/ 	.word	0x00000003
        /*0134*/ 	.word	0x00000000
        /*0138*/ 	.short	0x010a
        /*013a*/ 	.byte	0x3f
	.zero		1


	//   ....[11]....
        /*013c*/ 	.word	0x00001500
        /*0140*/ 	.word	0x00000003
        /*0144*/ 	.word	0x00000000
        /*0148*/ 	.short	0x010a
        /*014a*/ 	.byte	0x3f
	.zero		1


	//   ....[12]....
        /*014c*/ 	.word	0x00001a10
        /*0150*/ 	.word	0x00000005
        /*0154*/ 	.word	0x00000000
        /*0158*/ 	.short	0x010a
        /*015a*/ 	.byte	0x3f
	.zero		1


	//   ....[13]....
        /*015c*/ 	.word	0x00001a50
        /*0160*/ 	.word	0x00000005
        /*0164*/ 	.word	0x00000000
        /*0168*/ 	.short	0x010a
        /*016a*/ 	.byte	0x3f
	.zero		1


	//   ....[14]....
        /*016c*/ 	.word	0x00001df0
        /*0170*/ 	.word	0x00000005
        /*0174*/ 	.word	0x00000000
        /*0178*/ 	.short	0x0101
        /*017a*/ 	.byte	0x3f
	.zero		1


	//   ....[15]....
        /*017c*/ 	.word	0x00001fd0
        /*0180*/ 	.word	0x00000003
        /*0184*/ 	.word	0x00000000
        /*0188*/ 	.short	0x0101
        /*018a*/ 	.byte	0x3f
	.zero		1


	//   ....[16]....
        /*018c*/ 	.word	0x0000b800
        /*0190*/ 	.word	0x00000014
        /*0194*/ 	.word	0x00000020
        /*0198*/ 	.short	0x010a
        /*019a*/ 	.byte	0x3f
	.zero		1


	//   ....[17]....
        /*019c*/ 	.word	0x0000bbc0
        /*01a0*/ 	.word	0x00000005
        /*01a4*/ 	.word	0x00000058
        /*01a8*/ 	.short	0x0101
        /*01aa*/ 	.byte	0x3f
	.zero		1


	//   ....[18]....
        /*01ac*/ 	.word	0x0000c2e0
        /*01b0*/ 	.word	0x00000007
        /*01b4*/ 	.word	0x00000000
        /*01b8*/ 	.short	0x010a
        /*01ba*/ 	.byte	0x3f
	.zero		1


	//   ....[19]....
        /*01bc*/ 	.word	0x0000c360
        /*01c0*/ 	.word	0x00000008
        /*01c4*/ 	.word	0x00000000
        /*01c8*/ 	.short	0x010a
        /*01ca*/ 	.byte	0x3f
	.zero		1


	//   ....[20]....
        /*01cc*/ 	.word	0x0000c3f0
        /*01d0*/ 	.word	0x0000000b
        /*01d4*/ 	.word	0x00000000
        /*01d8*/ 	.short	0x010a
        /*01da*/ 	.byte	0x3f
	.zero		1


	//   ....[21]....
        /*01dc*/ 	.word	0x0000c480
        /*01e0*/ 	.word	0x00000003
        /*01e4*/ 	.word	0x00000000
        /*01e8*/ 	.short	0x010a
        /*01ea*/ 	.byte	0x3f
	.zero		1


	//   ....[22]....
        /*01ec*/ 	.word	0x0000c4e0
        /*01f0*/ 	.word	0x00000003
        /*01f4*/ 	.word	0x00000000
        /*01f8*/ 	.short	0x010a
        /*01fa*/ 	.byte	0x3f
	.zero		1


	//   ....[23]....
        /*01fc*/ 	.word	0x0000c530
        /*0200*/ 	.word	0x00000005
        /*0204*/ 	.word	0x00000000
        /*0208*/ 	.short	0x010a
        /*020a*/ 	.byte	0x3f
	.zero		1


	//   ....[24]....
        /*020c*/ 	.word	0x0000c600
        /*0210*/ 	.word	0x00000014
        /*0214*/ 	.word	0x00000020
        /*0218*/ 	.short	0x010a
        /*021a*/ 	.byte	0x3f
	.zero		1


	//   ....[25]....
        /*021c*/ 	.word	0x0000c6d0
        /*0220*/ 	.word	0x00000007
        /*0224*/ 	.word	0x00000000
        /*0228*/ 	.short	0x010a
        /*022a*/ 	.byte	0x3f
	.zero		1


	//   ....[26]....
        /*022c*/ 	.word	0x0000c720
        /*0230*/ 	.word	0x00000008
        /*0234*/ 	.word	0x00000000
        /*0238*/ 	.short	0x010a
        /*023a*/ 	.byte	0x3f
	.zero		1


	//   ....[27]....
        /*023c*/ 	.word	0x0000c770
        /*0240*/ 	.word	0x0000000b
        /*0244*/ 	.word	0x00000000
        /*0248*/ 	.short	0x010a
        /*024a*/ 	.byte	0x3f
	.zero		1


	//----- nvinfo : EIATTR_NUM_MBARRIERS
	.align		4
.L_35:
        /*024c*/ 	.byte	0x03, 0x38
        /*024e*/ 	.short	0x000a


	//----- nvinfo : EIATTR_EXIT_INSTR_OFFSETS
	.align		4
        /*0250*/ 	.byte	0x04, 0x1c
        /*0252*/ 	.short	(.L_37 - .L_36)


	//   ....[0]....
.L_36:
        /*0254*/ 	.word	0x00000950


	//   ....[1]....
        /*0258*/ 	.word	0x00001170


	//   ....[2]....
        /*025c*/ 	.word	0x0000af10


	//   ....[3]....
        /*0260*/ 	.word	0x0000b470


	//   ....[4]....
        /*0264*/ 	.word	0x0000c4d0


	//----- nvinfo : EIATTR_MAX_THREADS
	.align		4
.L_37:
        /*0268*/ 	.byte	0x04, 0x05
        /*026a*/ 	.short	(.L_39 - .L_38)
.L_38:
        /*026c*/ 	.word	0x00000180
        /*0270*/ 	.word	0x00000001
        /*0274*/ 	.word	0x00000001


	//----- nvinfo : EIATTR_CRS_STACK_SIZE
	.align		4
.L_39:
        /*0278*/ 	.byte	0x04, 0x1e
        /*027a*/ 	.short	(.L_41 - .L_40)
.L_40:
        /*027c*/ 	.word	0x00000000


	//----- nvinfo : EIATTR_CBANK_PARAM_SIZE
	.align		4
.L_41:
        /*0280*/ 	.byte	0x03, 0x19
        /*0282*/ 	.short	0x0470


	//----- nvinfo : EIATTR_PARAM_CBANK
	.align		4
        /*0284*/ 	.byte	0x04, 0x0a
        /*0286*/ 	.short	(.L_43 - .L_42)
	.align		4
.L_42:
        /*0288*/ 	.word	index@(.nv.constant0._ZN7cutlass13device_kernelINS_4gemm6kernel13GemmUniversalIN4cute5tupleIJiiiiEEENS1_10collective13CollectiveMmaINS1_34MainloopSm90TmaGmmaWarpSpecializedILi4ENS5_IJNS4_1CILi8EEENSA_ILi1EEESC_EEENS1_35KernelTmaWarpSpecializedCooperativeEEENS5_IJNSA_ILi256EEENSA_ILi128EEENSA_ILi64EEEEEENS_6half_tENS5_IJlSC_lEEESK_SL_NS4_8TiledMMAINS4_8MMA_AtomIJNS4_4SM904GMMA26MMA_64x128x16_F32F16F16_SSILNSP_5MajorE0ELSR_0ELNSP_7ScaleInE1ELSS_1EEEEEENS4_6LayoutINS5_IJNSA_ILi2EEESC_SC_EEENS5_IJSC_NSA_ILi0EEESY_EEEEENS5_IJNS4_10UnderscoreES11_S11_EEEEENS4_13SM90_TMA_LOADENS4_14ComposedLayoutINS4_7SwizzleILi3ELi4ELi3EEENS4_18smem_ptr_flag_bitsILi16EEENSV_INS5_IJSB_SI_EEENS5_IJSI_SC_EEEEEEEvNS4_8identityENS4_23SM90_TMA_LOAD_MULTICASTES1D_vS1E_EENS_8epilogue10collective6detail29Sm90TmaWarpSpecializedAdapterINS1I_15DefaultEpilogueISK_SL_SL_NS1H_6thread17LinearCombinationISK_Li1EffLNS1M_9ScaleType4KindE0ELNS_15FloatRoundStyleE2ESK_EENS1_15EpilogueDefaultEEEEEvvEEEEvNT_6ParamsE)
        /*028c*/ 	.short	0x0210
        /*028e*/ 	.short	0x0470


	//----- nvinfo : EIATTR_SW_WAR
	.align		4
.L_43:
        /*0290*/ 	.byte	0x04, 0x36
        /*0292*/ 	.short	(.L_45 - .L_44)
.L_44:
        /*0294*/ 	.word	0x00000008
.L_45:


//--------------------- .nv.callgraph             --------------------------
	.section	.nv.callgraph,"",@"SHT_CUDA_CALLGRAPH"
	.align	4
	.sectionentsize	8
	.align		4
        /*0000*/ 	.word	0x00000000
	.align		4
        /*0004*/ 	.word	0xffffffff
	.align		4
        /*0008*/ 	.word	index@(_ZN7cutlass13device_kernelINS_4gemm6kernel13GemmUniversalIN4cute5tupleIJiiiiEEENS1_10collective13CollectiveMmaINS1_34MainloopSm90TmaGmmaWarpSpecializedILi4ENS5_IJNS4_1CILi8EEENSA_ILi1EEESC_EEENS1_35KernelTmaWarpSpecializedCooperativeEEENS5_IJNSA_ILi256EEENSA_ILi128EEENSA_ILi64EEEEEENS_6half_tENS5_IJlSC_lEEESK_SL_NS4_8TiledMMAINS4_8MMA_AtomIJNS4_4SM904GMMA26MMA_64x128x16_F32F16F16_SSILNSP_5MajorE0ELSR_0ELNSP_7ScaleInE1ELSS_1EEEEEENS4_6LayoutINS5_IJNSA_ILi2EEESC_SC_EEENS5_IJSC_NSA_ILi0EEESY_EEEEENS5_IJNS4_10UnderscoreES11_S11_EEEEENS4_13SM90_TMA_LOADENS4_14ComposedLayoutINS4_7SwizzleILi3ELi4ELi3EEENS4_18smem_ptr_flag_bitsILi16EEENSV_INS5_IJSB_SI_EEENS5_IJSI_SC_EEEEEEEvNS4_8identityENS4_23SM90_TMA_LOAD_MULTICASTES1D_vS1E_EENS_8epilogue10collective6detail29Sm90TmaWarpSpecializedAdapterINS1I_15DefaultEpilogueISK_SL_SL_NS1H_6thread17LinearCombinationISK_Li1EffLNS1M_9ScaleType4KindE0ELNS_15FloatRoundStyleE2ESK_EENS1_15EpilogueDefaultEEEEEvvEEEEvNT_6ParamsE)
	.align		4
        /*000c*/ 	.word	index@(__assertfail)
	.align		4
        /*0010*/ 	.word	0x00000000
	.align		4
        /*0014*/ 	.word	0xfffffffe
	.align		4
        /*0018*/ 	.word	0x00000000
	.align		4
        /*001c*/ 	.word	0xfffffffd
	.align		4
        /*0020*/ 	.word	0x00000000
	.align		4
        /*0024*/ 	.word	0xfffffffc


//--------------------- .nv.constant4             --------------------------
	.section	.nv.constant4,"a",@progbits
	.align	8
	.align		8
.nv.constant4:
        /*0000*/ 	.dword	__assertfail
	.align		8
        /*0008*/ 	.dword	__unnamed_1
	.align		8
        /*0010*/ 	.dword	_ZN40_INTERNAL_bdda15fd_4_k_cu_759fbf15_206004cuda3std3__45__cpo5beginE
	.align		8
        /*0018*/ 	.dword	_ZN40_INTERNAL_bdda15fd_4_k_cu_759fbf15_206004cuda3std3__45__cpo3endE
	.align		8
        /*0020*/ 	.dword	_ZN40_INTERNAL_bdda15fd_4_k_cu_759fbf15_206004cuda3std3__45__cpo6cbeginE
	.align		8
        /*0028*/ 	.dword	_ZN40_INTERNAL_bdda15fd_4_k_cu_759fbf15_206004cuda3std3__45__cpo4cendE
	.align		8
        /*0030*/ 	.dword	_ZN40_INTERNAL_bdda15fd_4_k_cu_759fbf15_206004cuda3std3__442_GLOBAL__N__bdda15fd_4_k_cu_759fbf15_206006ignoreE
	.align		8
        /*0038*/ 	.dword	_ZN40_INTERNAL_bdda15fd_4_k_cu_759fbf15_206004cuda3std3__419piecewise_constructE
	.align		8
        /*0040*/ 	.dword	_ZN40_INTERNAL_bdda15fd_4_k_cu_759fbf15_206004cuda3std3__48in_placeE
	.align		8
        /*0048*/ 	.dword	_ZN40_INTERNAL_bdda15fd_4_k_cu_759fbf15_206004cuda3std6ranges3__45__cpo4swapE
	.align		8
        /*0050*/ 	.dword	_ZN40_INTERNAL_bdda15fd_4_k_cu_759fbf15_206004cuda3std6ranges3__45__cpo9iter_moveE
	.align		8
        /*0058*/ 	.dword	_ZN40_INTERNAL_bdda15fd_4_k_cu_759fbf15_206004cute7productE
	.align		8
        /*0060*/ 	.dword	_ZN40_INTERNAL_bdda15fd_4_k_cu_759fbf15_206004cute1_E
	.align		8
        /*0068*/ 	.dword	$str$22
	.align		8
        /*0070*/ 	.dword	$str$23


//--------------------- .text._ZN7cutlass13device_kernelINS_4gemm6kernel13GemmUniversalIN4cute5tupleIJiiiiEEENS1_10collective13CollectiveMmaINS1_34MainloopSm90TmaGmmaWarpSpecializedILi4ENS5_IJNS4_1CILi8EEENSA_ILi1EEESC_EEENS1_35KernelTmaWarpSpecializedCooperativeEEENS5_IJNSA_ILi256EEENSA_ILi128EEENSA_ILi64EEEEEENS_6half_tENS5_IJlSC_lEEESK_SL_NS4_8TiledMMAINS4_8MMA_AtomIJNS4_4SM904GMMA26MMA_64x128x16_F32F16F16_SSILNSP_5MajorE0ELSR_0ELNSP_7ScaleInE1ELSS_1EEEEEENS4_6LayoutINS5_IJNSA_ILi2EEESC_SC_EEENS5_IJSC_NSA_ILi0EEESY_EEEEENS5_IJNS4_10UnderscoreES11_S11_EEEEENS4_13SM90_TMA_LOADENS4_14ComposedLayoutINS4_7SwizzleILi3ELi4ELi3EEENS4_18smem_ptr_flag_bitsILi16EEENSV_INS5_IJSB_SI_EEENS5_IJSI_SC_EEEEEEEvNS4_8identityENS4_23SM90_TMA_LOAD_MULTICASTES1D_vS1E_EENS_8epilogue10collective6detail29Sm90TmaWarpSpecializedAdapterINS1I_15DefaultEpilogueISK_SL_SL_NS1H_6thread17LinearCombinationISK_Li1EffLNS1M_9ScaleType4KindE0ELNS_15FloatRoundStyleE2ESK_EENS1_15EpilogueDefaultEEEEEvvEEEEvNT_6ParamsE --------------------------
	.section	.text._ZN7cutlass13device_kernelINS_4gemm6kernel13GemmUniversalIN4cute5tupleIJiiiiEEENS1_10collective13CollectiveMmaINS1_34MainloopSm90TmaGmmaWarpSpecializedILi4ENS5_IJNS4_1CILi8EEENSA_ILi1EEESC_EEENS1_35KernelTmaWarpSpecializedCooperativeEEENS5_IJNSA_ILi256EEENSA_ILi128EEENSA_ILi64EEEEEENS_6half_tENS5_IJlSC_lEEESK_SL_NS4_8TiledMMAINS4_8MMA_AtomIJNS4_4SM904GMMA26MMA_64x128x16_F32F16F16_SSILNSP_5MajorE0ELSR_0ELNSP_7ScaleInE1ELSS_1EEEEEENS4_6LayoutINS5_IJNSA_ILi2EEESC_SC_EEENS5_IJSC_NSA_ILi0EEESY_EEEEENS5_IJNS4_10UnderscoreES11_S11_EEEEENS4_13SM90_TMA_LOADENS4_14ComposedLayoutINS4_7SwizzleILi3ELi4ELi3EEENS4_18smem_ptr_flag_bitsILi16EEENSV_INS5_IJSB_SI_EEENS5_IJSI_SC_EEEEEEEvNS4_8identityENS4_23SM90_TMA_LOAD_MULTICASTES1D_vS1E_EENS_8epilogue10collective6detail29Sm90TmaWarpSpecializedAdapterINS1I_15DefaultEpilogueISK_SL_SL_NS1H_6thread17LinearCombinationISK_Li1EffLNS1M_9ScaleType4KindE0ELNS_15FloatRoundStyleE2ESK_EENS1_15EpilogueDefaultEEEEEvvEEEEvNT_6ParamsE,"ax",@progbits
	.align	128
.text._ZN7cutlass13device_kernelINS_4gemm6kernel13GemmUniversalIN4cute5tupleIJiiiiEEENS1_10collective13CollectiveMmaINS1_34MainloopSm90TmaGmmaWarpSpecializedILi4ENS5_IJNS4_1CILi8EEENSA_ILi1EEESC_EEENS1_35KernelTmaWarpSpecializedCooperativeEEENS5_IJNSA_ILi256EEENSA_ILi128EEENSA_ILi64EEEEEENS_6half_tENS5_IJlSC_lEEESK_SL_NS4_8TiledMMAINS4_8MMA_AtomIJNS4_4SM904GMMA26MMA_64x128x16_F32F16F16_SSILNSP_5MajorE0ELSR_0ELNSP_7ScaleInE1ELSS_1EEEEEENS4_6LayoutINS5_IJNSA_ILi2EEESC_SC_EEENS5_IJSC_NSA_ILi0EEESY_EEEEENS5_IJNS4_10UnderscoreES11_S11_EEEEENS4_13SM90_TMA_LOADENS4_14ComposedLayoutINS4_7SwizzleILi3ELi4ELi3EEENS4_18smem_ptr_flag_bitsILi16EEENSV_INS5_IJSB_SI_EEENS5_IJSI_SC_EEEEEEEvNS4_8identityENS4_23SM90_TMA_LOAD_MULTICASTES1D_vS1E_EENS_8epilogue10collective6detail29Sm90TmaWarpSpecializedAdapterINS1I_15DefaultEpilogueISK_SL_SL_NS1H_6thread17LinearCombinationISK_Li1EffLNS1M_9ScaleType4KindE0ELNS_15FloatRoundStyleE2ESK_EENS1_15EpilogueDefaultEEEEEvvEEEEvNT_6ParamsE:
        .type           _ZN7cutlass13device_kernelINS_4gemm6kernel13GemmUniversalIN4cute5tupleIJiiiiEEENS1_10collective13CollectiveMmaINS1_34MainloopSm90TmaGmmaWarpSpecializedILi4ENS5_IJNS4_1CILi8EEENSA_ILi1EEESC_EEENS1_35KernelTmaWarpSpecializedCooperativeEEENS5_IJNSA_ILi256EEENSA_ILi128EEENSA_ILi64EEEEEENS_6half_tENS5_IJlSC_lEEESK_SL_NS4_8TiledMMAINS4_8MMA_AtomIJNS4_4SM904GMMA26MMA_64x128x16_F32F16F16_SSILNSP_5MajorE0ELSR_0ELNSP_7ScaleInE1ELSS_1EEEEEENS4_6LayoutINS5_IJNSA_ILi2EEESC_SC_EEENS5_IJSC_NSA_ILi0EEESY_EEEEENS5_IJNS4_10UnderscoreES11_S11_EEEEENS4_13SM90_TMA_LOADENS4_14ComposedLayoutINS4_7SwizzleILi3ELi4ELi3EEENS4_18smem_ptr_flag_bitsILi16EEENSV_INS5_IJSB_SI_EEENS5_IJSI_SC_EEEEEEEvNS4_8identityENS4_23SM90_TMA_LOAD_MULTICASTES1D_vS1E_EENS_8epilogue10collective6detail29Sm90TmaWarpSpecializedAdapterINS1I_15DefaultEpilogueISK_SL_SL_NS1H_6thread17LinearCombinationISK_Li1EffLNS1M_9ScaleType4KindE0ELNS_15FloatRoundStyleE2ESK_EENS1_15EpilogueDefaultEEEEEvvEEEEvNT_6ParamsE,@function
        .size           _ZN7cutlass13device_kernelINS_4gemm6kernel13GemmUniversalIN4cute5tupleIJiiiiEEENS1_10collective13CollectiveMmaINS1_34MainloopSm90TmaGmmaWarpSpecializedILi4ENS5_IJNS4_1CILi8EEENSA_ILi1EEESC_EEENS1_35KernelTmaWarpSpecializedCooperativeEEENS5_IJNSA_ILi256EEENSA_ILi128EEENSA_ILi64EEEEEENS_6half_tENS5_IJlSC_lEEESK_SL_NS4_8TiledMMAINS4_8MMA_AtomIJNS4_4SM904GMMA26MMA_64x128x16_F32F16F16_SSILNSP_5MajorE0ELSR_0ELNSP_7ScaleInE1ELSS_1EEEEEENS4_6LayoutINS5_IJNSA_ILi2EEESC_SC_EEENS5_IJSC_NSA_ILi0EEESY_EEEEENS5_IJNS4_10UnderscoreES11_S11_EEEEENS4_13SM90_TMA_LOADENS4_14ComposedLayoutINS4_7SwizzleILi3ELi4ELi3EEENS4_18smem_ptr_flag_bitsILi16EEENSV_INS5_IJSB_SI_EEENS5_IJSI_SC_EEEEEEEvNS4_8identityENS4_23SM90_TMA_LOAD_MULTICASTES1D_vS1E_EENS_8epilogue10collective6detail29Sm90TmaWarpSpecializedAdapterINS1I_15DefaultEpilogueISK_SL_SL_NS1H_6thread17LinearCombinationISK_Li1EffLNS1M_9ScaleType4KindE0ELNS_15FloatRoundStyleE2ESK_EENS1_15EpilogueDefaultEEEEEvvEEEEvNT_6ParamsE,(.L_x_323 - _ZN7cutlass13device_kernelINS_4gemm6kernel13GemmUniversalIN4cute5tupleIJiiiiEEENS1_10collective13CollectiveMmaINS1_34MainloopSm90TmaGmmaWarpSpecializedILi4ENS5_IJNS4_1CILi8EEENSA_ILi1EEESC_EEENS1_35KernelTmaWarpSpecializedCooperativeEEENS5_IJNSA_ILi256EEENSA_ILi128EEENSA_ILi64EEEEEENS_6half_tENS5_IJlSC_lEEESK_SL_NS4_8TiledMMAINS4_8MMA_AtomIJNS4_4SM904GMMA26MMA_64x128x16_F32F16F16_SSILNSP_5MajorE0ELSR_0ELNSP_7ScaleInE1ELSS_1EEEEEENS4_6LayoutINS5_IJNSA_ILi2EEESC_SC_EEENS5_IJSC_NSA_ILi0EEESY_EEEEENS5_IJNS4_10UnderscoreES11_S11_EEEEENS4_13SM90_TMA_LOADENS4_14ComposedLayoutINS4_7SwizzleILi3ELi4ELi3EEENS4_18smem_ptr_flag_bitsILi16EEENSV_INS5_IJSB_SI_EEENS5_IJSI_SC_EEEEEEEvNS4_8identityENS4_23SM90_TMA_LOAD_MULTICASTES1D_vS1E_EENS_8epilogue10collective6detail29Sm90TmaWarpSpecializedAdapterINS1I_15DefaultEpilogueISK_SL_SL_NS1H_6thread17LinearCombinationISK_Li1EffLNS1M_9ScaleType4KindE0ELNS_15FloatRoundStyleE2ESK_EENS1_15EpilogueDefaultEEEEEvvEEEEvNT_6ParamsE)
        .other          _ZN7cutlass13device_kernelINS_4gemm6kernel13GemmUniversalIN4cute5tupleIJiiiiEEENS1_10collective13CollectiveMmaINS1_34MainloopSm90TmaGmmaWarpSpecializedILi4ENS5_IJNS4_1CILi8EEENSA_ILi1EEESC_EEENS1_35KernelTmaWarpSpecializedCooperativeEEENS5_IJNSA_ILi256EEENSA_ILi128EEENSA_ILi64EEEEEENS_6half_tENS5_IJlSC_lEEESK_SL_NS4_8TiledMMAINS4_8MMA_AtomIJNS4_4SM904GMMA26MMA_64x128x16_F32F16F16_SSILNSP_5MajorE0ELSR_0ELNSP_7ScaleInE1ELSS_1EEEEEENS4_6LayoutINS5_IJNSA_ILi2EEESC_SC_EEENS5_IJSC_NSA_ILi0EEESY_EEEEENS5_IJNS4_10UnderscoreES11_S11_EEEEENS4_13SM90_TMA_LOADENS4_14ComposedLayoutINS4_7SwizzleILi3ELi4ELi3EEENS4_18smem_ptr_flag_bitsILi16EEENSV_INS5_IJSB_SI_EEENS5_IJSI_SC_EEEEEEEvNS4_8identityENS4_23SM90_TMA_LOAD_MULTICASTES1D_vS1E_EENS_8epilogue10collective6detail29Sm90TmaWarpSpecializedAdapterINS1I_15DefaultEpilogueISK_SL_SL_NS1H_6thread17LinearCombinationISK_Li1EffLNS1M_9ScaleType4KindE0ELNS_15FloatRoundStyleE2ESK_EENS1_15EpilogueDefaultEEEEEvvEEEEvNT_6ParamsE,@"STO_CUDA_ENTRY STV_DEFAULT"
_ZN7cutlass13device_kernelINS_4gemm6kernel13GemmUniversalIN4cute5tupleIJiiiiEEENS1_10collective13CollectiveMmaINS1_34MainloopSm90TmaGmmaWarpSpecializedILi4ENS5_IJNS4_1CILi8EEENSA_ILi1EEESC_EEENS1_35KernelTmaWarpSpecializedCooperativeEEENS5_IJNSA_ILi256EEENSA_ILi128EEENSA_ILi64EEEEEENS_6half_tENS5_IJlSC_lEEESK_SL_NS4_8TiledMMAINS4_8MMA_AtomIJNS4_4SM904GMMA26MMA_64x128x16_F32F16F16_SSILNSP_5MajorE0ELSR_0ELNSP_7ScaleInE1ELSS_1EEEEEENS4_6LayoutINS5_IJNSA_ILi2EEESC_SC_EEENS5_IJSC_NSA_ILi0EEESY_EEEEENS5_IJNS4_10UnderscoreES11_S11_EEEEENS4_13SM90_TMA_LOADENS4_14ComposedLayoutINS4_7SwizzleILi3ELi4ELi3EEENS4_18smem_ptr_flag_bitsILi16EEENSV_INS5_IJSB_SI_EEENS5_IJSI_SC_EEEEEEEvNS4_8identityENS4_23SM90_TMA_LOAD_MULTICASTES1D_vS1E_EENS_8epilogue10collective6detail29Sm90TmaWarpSpecializedAdapterINS1I_15DefaultEpilogueISK_SL_SL_NS1H_6thread17LinearCombinationISK_Li1EffLNS1M_9ScaleType4KindE0ELNS_15FloatRoundStyleE2ESK_EENS1_15EpilogueDefaultEEEEEvvEEEEvNT_6ParamsE:
[----:B------:R-:W0:Y:S01]  /*0000*/  LDC R1, c[0x0][0x28] ;  /* 0x00000a00ff017b82 */ /* 0x000e220000000800 */
[----:B------:R-:W1:Y:S01]  /*0010*/  S2R R18, SR_TID.X ;  /* 0x0000000000127919 */ /* 0x000e620000002100 */
[----:B------:R-:W-:Y:S01]  /*0020*/  ELECT P0, URZ, PT ;  /* 0x00000000003f782f */ /* 0x000fe20003800000 */
[----:B------:R-:W-:Y:S01]  /*0030*/  BSSY B0, `(.L_x_0) ;  /* 0x000000f000007945 */ /* 0x000fe20003800000 */
[--C-:B-1----:R-:W-:Y:S02]  /*0040*/  SHF.R.U32.HI R0, RZ, 0x5, R18.reuse ;  /* 0x00000005ff007819 */ /* 0x102fe40000011612 */
[----:B------:R-:W-:-:S03]  /*0050*/  SHF.R.U32.HI R3, RZ, 0x7, R18 ;  /* 0x00000007ff037819 */ /* 0x000fc60000011612 */
[----:B------:R-:W1:Y:S04]  /*0060*/  SHFL.IDX PT, R2, R0, RZ, 0x1f ;  /* 0x00001fff00027589 */ /* 0x000e6800000e0000 */
[----:B------:R2:W3:Y:S01]  /*0070*/  SHFL.IDX PT, R5, R3, RZ, 0x1f ;  /* 0x00001fff03057589 */ /* 0x0004e200000e0000 */
[----:B-1----:R-:W-:-:S13]  /*0080*/  ISETP.NE.OR P0, PT, R2, RZ, !P0 ;  /* 0x000000ff0200720c */ /* 0x002fda0004705670 */
[----:B0-23--:R-:W-:Y:S05]  /*0090*/  @P0 BRA `(.L_x_1) ;  /* 0x0000000000200947 */ /* 0x00dfea0003800000 */
[----:B------:R-:W-:Y:S02]  /*00a0*/  ULDC.64 UR4, c[0x0][0x198] ;  /* 0x0000660000047ab9 */ /* 0x000fe40000000a00 */
[----:B------:R-:W-:Y:S02]  /*00b0*/  UIADD3 UR6, UP0, UR4, 0xf0, URZ ;  /* 0x000000f004067890 */ /* 0x000fe4000ff1e03f */
[----:B------:R-:W-:Y:S02]  /*00c0*/  UIADD3 UR4, UP1, UR4, 0x1f0, URZ ;  /* 0x000001f004047890 */ /* 0x000fe4000ff3e03f */
[----:B------:R-:W-:Y:S02]  /*00d0*/  UIADD3.X UR7, URZ, UR5, URZ, UP0, !UPT ;  /* 0x000000053f077290 */ /* 0x000fe400087fe43f */
[----:B------:R-:W-:-:S07]  /*00e0*/  UIADD3.X UR5, URZ, UR5, URZ, UP1, !UPT ;  /* 0x000000053f057290 */ /* 0x000fce0008ffe43f */
[----:B------:R0:W-:Y:S02]  /*00f0*/  UTMACCTL.PF [UR6] ;  /* 0x00000000060079b9 */ /* 0x0001e40008040000 */
[----:B------:R0:W-:Y:S02]  /*0100*/  UTMACCTL.PF [UR4] ;  /* 0x00000000040079b9 */ /* 0x0001e40008040000 */
[----:B0-----:R-:W-:Y:S01]  /*0110*/  NOP ;  /* 0x0000000000007918 */ /* 0x001fe20000000000 */
.L_x_1:
[----:B------:R-:W-:Y:S05]  /*0120*/  BSYNC B0 ;  /* 0x0000000000007941 */ /* 0x000fea0003800000 */
.L_x_0:
[----:B------:R-:W0:Y:S01]  /*0130*/  SHFL.IDX PT, R3, R0, RZ, 0x1f ;  /* 0x00001fff00037589 */ /* 0x000e2200000e0000 */
[----:B------:R-:W-:-:S04]  /*0140*/  SHF.R.S32.HI R7, RZ, 0x1f, R18 ;  /* 0x0000001fff077819 */ /* 0x000fc80000011412 */
[----:B------:R-:W-:-:S04]  /*0150*/  LEA.HI R7, R7, R18, RZ, 0x7 ;  /* 0x0000001207077211 */ /* 0x000fc800078f38ff */
[----:B------:R-:W-:Y:S02]  /*0160*/  LOP3.LUT R7, R7, 0xffffff80, RZ, 0xc0, !PT ;  /* 0xffffff8007077812 */ /* 0x000fe400078ec0ff */
[----:B0-----:R-:W-:-:S13]  /*0170*/  ISETP.NE.AND P0, PT, R3, RZ, PT ;  /* 0x000000ff0300720c */ /* 0x001fda0003f05270 */
[----:B------:R-:W-:Y:S05]  /*0180*/  @P0 BRA `(.L_x_2) ;  /* 0x0000000000580947 */ /* 0x000fea0003800000 */
[----:B------:R-:W0:Y:S01]  /*0190*/  S2UR UR8, SR_CgaCtaId ;  /* 0x00000000000879c3 */ /* 0x000e220000008800 */
[----:B------:R-:W-:Y:S01]  /*01a0*/  UMOV UR4, 0x400 ;  /* 0x0000040000047882 */ /* 0x000fe20000000000 */
[----:B------:R-:W-:Y:S01]  /*01b0*/  UMOV UR5, 0x1 ;  /* 0x0000000100057882 */ /* 0x000fe20000000000 */
[----:B------:R-:W-:Y:S01]  /*01c0*/  UMOV UR6, 0x10 ;  /* 0x0000001000067882 */ /* 0x000fe20000000000 */
[----:B------:R-:W-:Y:S01]  /*01d0*/  ELECT P0, URZ, PT ;  /* 0x00000000003f782f */ /* 0x000fe20003800000 */
[----:B------:R-:W-:-:S04]  /*01e0*/  UIADD3 UR6, -UR6, 0x100000, URZ ;  /* 0x0010000006067890 */ /* 0x000fc8000fffe13f */
[----:B------:R-:W-:Y:S02]  /*01f0*/  USHF.L.U32 UR7, UR6, 0xb, URZ ;  /* 0x0000000b06077899 */ /* 0x000fe4000800063f */
[----:B------:R-:W-:Y:S02]  /*0200*/  USHF.L.U32 UR6, UR6, 0x1, URZ ;  /* 0x0000000106067899 */ /* 0x000fe4000800063f */
[----:B0-----:R-:W-:Y:S02]  /*0210*/  ULEA UR8, UR8, UR4, 0x18 ;  /* 0x0000000408087291 */ /* 0x001fe4000f8ec03f */
[----:B------:R-:W-:-:S04]  /*0220*/  UIADD3 UR4, -UR5, 0x100000, URZ ;  /* 0x0010000005047890 */ /* 0x000fc8000fffe13f */
[----:B------:R-:W-:Y:S02]  /*0230*/  USHF.L.U32 UR5, UR4, 0xb, URZ ;  /* 0x0000000b04057899 */ /* 0x000fe4000800063f */
[----:B------:R-:W-:Y:S01]  /*0240*/  USHF.L.U32 UR4, UR4, 0x1, URZ ;  /* 0x0000000104047899 */ /* 0x000fe2000800063f */
[----:B------:R-:W0:Y:S11]  /*0250*/  FENCE.VIEW.ASYNC.S ;  /* 0x00000000000073c6 */ /* 0x000e360000000000 */
[----:B0-----:R0:W1:Y:S01]  /*0260*/  SYNCS.EXCH.64 URZ, [UR8], UR4 ;  /* 0x00000004083f75b2 */ /* 0x0010620008000100 */
[----:B------:R0:W2:Y:S01]  /*0270*/  SYNCS.EXCH.64 URZ, [UR8+0x20], UR6 ;  /* 0x00002006083f75b2 */ /* 0x0000a20008000100 */
[----:B------:R0:W3:Y:S01]  /*0280*/  SYNCS.EXCH.64 URZ, [UR8+0x8], UR4 ;  /* 0x00000804083f75b2 */ /* 0x0000e20008000100 */
[----:B------:R0:W4:Y:S01]  /*0290*/  SYNCS.EXCH.64 URZ, [UR8+0x28], UR6 ;  /* 0x00002806083f75b2 */ /* 0x0001220008000100 */
[----:B------:R0:W0:Y:S01]  /*02a0*/  SYNCS.EXCH.64 URZ, [UR8+0x10], UR4 ;  /* 0x00001004083f75b2 */ /* 0x0000220008000100 */
[----:B------:R0:W0:Y:S01]  /*02b0*/  SYNCS.EXCH.64 URZ, [UR8+0x30], UR6 ;  /* 0x00003006083f75b2 */ /* 0x0000220008000100 */
[----:B------:R0:W0:Y:S01]  /*02c0*/  SYNCS.EXCH.64 URZ, [UR8+0x18], UR4 ;  /* 0x00001804083f75b2 */ /* 0x0000220008000100 */
[----:B------:R0:W0:Y:S01]  /*02d0*/  SYNCS.EXCH.64 URZ, [UR8+0x38], UR6 ;  /* 0x00003806083f75b2 */ /* 0x0000220008000100 */
[----:B------:R-:W-:Y:S01]  /*02e0*/  NOP ;  /* 0x0000000000007918 */ /* 0x000fe20000000000 */
.L_x_2:
[----:B------:R-:W5:Y:S01]  /*02f0*/  SHFL.IDX PT, R0, R0, RZ, 0x1f ;  /* 0x00001fff00007589 */ /* 0x000f6200000e0000 */
[----:B0-----:R-:W0:Y:S01]  /*0300*/  S2UR UR8, SR_CTAID.X ;  /* 0x00000000000879c3 */ /* 0x001e220000002500 */
[----:B------:R-:W-:Y:S01]  /*0310*/  IMAD.IADD R6, R18, 0x1, -R7 ;  /* 0x0000000112067824 */ /* 0x000fe200078e0a07 */
[----:B------:R-:W-:Y:S01]  /*0320*/  SHF.R.S32.HI R10, RZ, 0x1f, R3 ;  /* 0x0000001fff0a7819 */ /* 0x000fe20000011403 */
[----:B------:R-:W1:Y:S01]  /*0330*/  S2R R4, SR_CTAID.Y ;  /* 0x0000000000047919 */ /* 0x000e620000002600 */
[----:B------:R-:W-:Y:S01]  /*0340*/  ELECT P0, URZ, PT ;  /* 0x00000000003f782f */ /* 0x000fe20003800000 */
[----:B------:R-:W-:Y:S01]  /*0350*/  NOP ;  /* 0x0000000000007918 */ /* 0x000fe20000000000 */
[----:B------:R-:W-:Y:S01]  /*0360*/  SHF.R.S32.HI R7, RZ, 0x1f, R6 ;  /* 0x0000001fff077819 */ /* 0x000fe20000011406 */
[----:B------:R-:W-:Y:S01]  /*0370*/  ULDC UR4, c[0x0][0x150] ;  /* 0x0000540000047ab9 */ /* 0x000fe20000000800 */
[----:B------:R-:W-:Y:S01]  /*0380*/  LEA.HI R10, R10, R3, RZ, 0x2 ;  /* 0x000000030a0a7211 */ /* 0x000fe200078f10ff */
[----:B------:R-:W2:Y:S01]  /*0390*/  LDC R9, c[0x0][0x144] ;  /* 0x00005100ff097b82 */ /* 0x000ea20000000800 */
[----:B------:R-:W-:Y:S01]  /*03a0*/  LEA.HI R7, R7, R6, RZ, 0x3 ;  /* 0x0000000607077211 */ /* 0x000fe200078f18ff */
[----:B------:R-:W-:Y:S01]  /*03b0*/  NOP ;  /* 0x0000000000007918 */ /* 0x000fe20000000000 */
[----:B------:R-:W-:-:S02]  /*03c0*/  LOP3.LUT R10, R10, 0x3ffffffc, RZ, 0xc0, !PT ;  /* 0x3ffffffc0a0a7812 */ /* 0x000fc400078ec0ff */
[--C-:B------:R-:W-:Y:S02]  /*03d0*/  SHF.R.S32.HI R8, RZ, 0x3, R7.reuse ;  /* 0x00000003ff087819 */ /* 0x100fe40000011407 */
[----:B------:R-:W-:Y:S01]  /*03e0*/  SHF.R.S32.HI R7, RZ, 0x1f, R7 ;  /* 0x0000001fff077819 */ /* 0x000fe20000011407 */
[----:B------:R-:W-:Y:S01]  /*03f0*/  IMAD.IADD R10, R3, 0x1, -R10 ;  /* 0x00000001030a7824 */ /* 0x000fe200078e0a0a */
[----:B------:R-:W3:Y:S01]  /*0400*/  LDC R12, c[0x0][0x140] ;  /* 0x00005000ff0c7b82 */ /* 0x000ee20000000800 */
[----:B------:R-:W-:Y:S02]  /*0410*/  MOV R22, 0x1 ;  /* 0x0000000100167802 */ /* 0x000fe40000000f00 */
[----:B------:R-:W-:Y:S02]  /*0420*/  LEA.HI R7, R7, R8, RZ, 0x2 ;  /* 0x0000000807077211 */ /* 0x000fe400078f10ff */
[----:B-----5:R-:W-:Y:S02]  /*0430*/  ISETP.NE.OR P0, PT, R0, RZ, !P0 ;  /* 0x000000ff0000720c */ /* 0x020fe40004705670 */
[----:B------:R-:W-:-:S02]  /*0440*/  LOP3.LUT R7, R7, 0xfffffffc, RZ, 0xc0, !PT ;  /* 0xfffffffc07077812 */ /* 0x000fc400078ec0ff */
[----:B0-----:R-:W-:Y:S02]  /*0450*/  I2FP.F32.U32 R0, UR8 ;  /* 0x0000000800007c45 */ /* 0x001fe40008201000 */
[----:B------:R-:W-:Y:S01]  /*0460*/  ISETP.NE.AND P3, PT, R5, RZ, PT ;  /* 0x000000ff0500720c */ /* 0x000fe20003f65270 */
[----:B------:R-:W-:Y:S02]  /*0470*/  IMAD.IADD R7, R8, 0x1, -R7 ;  /* 0x0000000108077824 */ /* 0x000fe400078e0a07 */
[----:B------:R-:W-:Y:S01]  /*0480*/  FMUL R0, R0, UR4 ;  /* 0x0000000400007c20 */ /* 0x000fe20008400000 */
[----:B------:R-:W-:Y:S01]  /*0490*/  ULDC UR4, c[0x0][0x154] ;  /* 0x0000550000047ab9 */ /* 0x000fe20000000800 */
[----:B------:R-:W-:Y:S01]  /*04a0*/  IMAD R7, R10, 0x4, R7 ;  /* 0x000000040a077824 */ /* 0x000fe200078e0207 */
[----:B-1----:R-:W-:Y:S01]  /*04b0*/  I2FP.F32.U32 R8, R4 ;  /* 0x0000000400087245 */ /* 0x002fe20000201000 */
[----:B------:R-:W-:Y:S01]  /*04c0*/  VOTEU.ALL UP0, P0 ;  /* 0x00000000003f7886 */ /* 0x000fe20000000000 */
[----:B------:R-:W-:Y:S01]  /*04d0*/  VOTEU.ALL UP1, P0 ;  /* 0x00000000003f7886 */ /* 0x000fe20000020000 */
[----:B------:R-:W0:Y:S01]  /*04e0*/  F2I.U32.TRUNC.NTZ R0, R0 ;  /* 0x0000000000007305 */ /* 0x000e22000020f000 */
[----:B------:R-:W-:-:S02]  /*04f0*/  IMAD.SHL.U32 R152, R7, 0x4, RZ ;  /* 0x0000000407987824 */ /* 0x000fc400078e00ff */
[----:B------:R-:W-:Y:S01]  /*0500*/  FMUL R10, R8, UR4 ;  /* 0x00000004080a7c20 */ /* 0x000fe20008400000 */
[----:B------:R-:W1:Y:S01]  /*0510*/  @!UP0 S2UR UR7, SR_CgaCtaId ;  /* 0x00000000000789c3 */ /* 0x000e620000008800 */
[----:B------:R-:W-:Y:S01]  /*0520*/  UMOV UR4, 0x20 ;  /* 0x0000002000047882 */ /* 0x000fe20000000000 */
[----:B------:R-:W-:Y:S01]  /*0530*/  @!UP0 UMOV UR6, 0x400 ;  /* 0x0000040000068882 */ /* 0x000fe20000000000 */
[----:B------:R-:W-:Y:S01]  /*0540*/  LOP3.LUT R152, R7, 0xc, R152, 0x78, !PT ;  /* 0x0000000c07987812 */ /* 0x000fe200078e7898 */
[----:B------:R-:W-:-:S04]  /*0550*/  @!UP0 UIADD3 UR4, -UR4, 0x100000, URZ ;  /* 0x0010000004048890 */ /* 0x000fc8000fffe13f */
[----:B------:R-:W-:Y:S02]  /*0560*/  @!UP0 USHF.L.U32 UR5, UR4, 0xb, URZ ;  /* 0x0000000b04058899 */ /* 0x000fe4000800063f */
[----:B------:R-:W-:Y:S01]  /*0570*/  @!UP0 USHF.L.U32 UR4, UR4, 0x1, URZ ;  /* 0x0000000104048899 */ /* 0x000fe2000800063f */
[----:B------:R-:W5:Y:S01]  /*0580*/  F2I.U32.TRUNC.NTZ R10, R10 ;  /* 0x0000000a000a7305 */ /* 0x000f62000020f000 */
[----:B---3--:R-:W-:Y:S02]  /*0590*/  ISETP.EQ.U32.AND P2, PT, R12, 0x1, PT ;  /* 0x000000010c00780c */ /* 0x008fe40003f42070 */
[----:B------:R-:W-:Y:S01]  /*05a0*/  SHF.R.S32.HI R3, RZ, 0x1f, R152 ;  /* 0x0000001fff037819 */ /* 0x000fe20000011498 */
[----:B------:R-:W3:Y:S01]  /*05b0*/  LDC R7, c[0x0][0x148] ;  /* 0x00005200ff077b82 */ /* 0x000ee20000000800 */
[----:B0-----:R-:W-:Y:S02]  /*05c0*/  IMAD.MOV R14, RZ, RZ, -R0 ;  /* 0x000000ffff0e7224 */ /* 0x001fe400078e0a00 */
[----:B------:R-:W-:-:S02]  /*05d0*/  LEA.HI R8, R3, R152, RZ, 0x3 ;  /* 0x0000009803087211 */ /* 0x000fc400078f18ff */
[----:B--2---:R-:W-:Y:S02]  /*05e0*/  IMAD R3, R9, R14, UR8 ;  /* 0x0000000809037e24 */ /* 0x004fe4000f8e020e */
[----:B------:R-:W-:Y:S02]  /*05f0*/  LOP3.LUT R11, R8, 0xfffffff8, RZ, 0xc0, !PT ;  /* 0xfffffff8080b7812 */ /* 0x000fe400078ec0ff */
[----:B------:R-:W-:Y:S01]  /*0600*/  SHF.R.S32.HI R9, RZ, 0x1f, R2 ;  /* 0x0000001fff097819 */ /* 0x000fe20000011402 */
[----:B-----5:R-:W-:Y:S02]  /*0610*/  IMAD.MOV R24, RZ, RZ, -R10 ;  /* 0x000000ffff187224 */ /* 0x020fe400078e0a0a */
[----:B------:R-:W-:Y:S01]  /*0620*/  IMAD.IADD R0, R152, 0x1, -R11 ;  /* 0x0000000198007824 */ /* 0x000fe200078e0a0b */
[----:B------:R-:W-:Y:S01]  /*0630*/  LEA.HI R9, R9, R2, RZ, 0x2 ;  /* 0x0000000209097211 */ /* 0x000fe200078f10ff */
[----:B-1----:R-:W-:Y:S01]  /*0640*/  @!UP0 ULEA UR6, UR7, UR6, 0x18 ;  /* 0x0000000607068291 */ /* 0x002fe2000f8ec03f */
[----:B------:R-:W-:-:S02]  /*0650*/  VOTEU.ALL UP0, P0 ;  /* 0x00000000003f7886 */ /* 0x000fc40000000000 */
[----:B------:R-:W-:Y:S02]  /*0660*/  LOP3.LUT R9, R9, 0xfffffffc, RZ, 0xc0, !PT ;  /* 0xfffffffc09097812 */ /* 0x000fe400078ec0ff */
[----:B------:R-:W-:Y:S02]  /*0670*/  ISETP.NE.AND P4, PT, R0, R3, PT ;  /* 0x000000030000720c */ /* 0x000fe40003f85270 */
[----:B------:R-:W-:Y:S01]  /*0680*/  LOP3.LUT P0, RZ, R6, 0x7, RZ, 0xc0, !PT ;  /* 0x0000000706ff7812 */ /* 0x000fe2000780c0ff */
[----:B------:R-:W-:Y:S02]  /*0690*/  IMAD.IADD R0, R2, 0x1, -R9 ;  /* 0x0000000102007824 */ /* 0x000fe400078e0a09 */
[----:B---3--:R-:W-:Y:S01]  /*06a0*/  IMAD R9, R7, R24, R4 ;  /* 0x0000001807097224 */ /* 0x008fe200078e0204 */
[----:B------:R-:W-:Y:S01]  /*06b0*/  ISETP.LT.U32.AND P0, PT, R152, 0x8, !P0 ;  /* 0x000000089800780c */ /* 0x000fe20004701070 */
[----:B------:R-:W-:Y:S01]  /*06c0*/  VIADD R6, R5, 0xffffffff ;  /* 0xffffffff05067836 */ /* 0x000fe20000000000 */
[C---:B------:R-:W-:Y:S01]  /*06d0*/  ISETP.NE.AND P1, PT, R0.reuse, 0x3, PT ;  /* 0x000000030000780c */ /* 0x040fe20003f25270 */
[----:B------:R-:W0:Y:S02]  /*06e0*/  FENCE.VIEW.ASYNC.S ;  /* 0x00000000000073c6 */ /* 0x000e240000000000 */
[----:B0-----:R0:W1:Y:S01]  /*06f0*/  @!UP0 SYNCS.EXCH.64 URZ, [UR6+0x50], UR4 ;  /* 0x00005004063f85b2 */ /* 0x0010620008000100 */
[----:B------:R-:W-:-:S02]  /*0700*/  ISETP.EQ.OR P1, PT, R0, RZ, !P1 ;  /* 0x000000ff0000720c */ /* 0x000fc40004f22670 */
[----:B------:R-:W-:Y:S02]  /*0710*/  @P4 SHF.R.S32.HI R8, RZ, 0x3, R8 ;  /* 0x00000003ff084819 */ /* 0x000fe40000011408 */
[----:B------:R-:W-:Y:S02]  /*0720*/  ISETP.EQ.AND P1, PT, R5, RZ, P1 ;  /* 0x000000ff0500720c */ /* 0x000fe40000f22270 */
[----:B------:R-:W-:Y:S02]  /*0730*/  @P4 ISETP.NE.AND P5, PT, R8, R9, PT ;  /* 0x000000090800420c */ /* 0x000fe40003fa5270 */
[----:B------:R-:W-:Y:S02]  /*0740*/  ISETP.GE.U32.AND P6, PT, R6, 0x2, PT ;  /* 0x000000020600780c */ /* 0x000fe40003fc6070 */
[----:B------:R-:W-:Y:S02]  /*0750*/  SEL R9, RZ, 0x1, !P0 ;  /* 0x00000001ff097807 */ /* 0x000fe40004000000 */
[----:B------:R-:W-:Y:S01]  /*0760*/  @P4 SEL R22, RZ, 0x1, P5 ;  /* 0x00000001ff164807 */ /* 0x000fe20002800000 */
[----:B------:R0:W2:Y:S01]  /*0770*/  @!UP1 SYNCS.EXCH.64 URZ, [UR6+0x58], UR4 ;  /* 0x00005804063f95b2 */ /* 0x0000a20008000100 */
[----:B------:R-:W-:Y:S01]  /*0780*/  SEL R19, RZ, 0x1, !P1 ;  /* 0x00000001ff137807 */ /* 0x000fe20004800000 */
[----:B------:R-:W-:Y:S01]  /*0790*/  NOP ;  /* 0x0000000000007918 */ /* 0x000fe20000000000 */
[----:B------:R-:W-:-:S02]  /*07a0*/  LOP3.LUT R22, R22, R9, RZ, 0xc0, !PT ;  /* 0x0000000916167212 */ /* 0x000fc400078ec0ff */
[----:B------:R-:W-:Y:S01]  /*07b0*/  SEL R19, R19, 0x2, P6 ;  /* 0x0000000213137807 */ /* 0x000fe20003000000 */
[----:B------:R-:W-:Y:S06]  /*07c0*/  @!P2 BRA `(.L_x_3) ;  /* 0x000000000008a947 */ /* 0x000fec0003800000 */
[----:B-12-4-:R-:W-:Y:S01]  /*07d0*/  UCGABAR_ARV ;  /* 0x00000000000079c7 */ /* 0x016fe20008000000 */
[----:B------:R-:W-:Y:S05]  /*07e0*/  BRA `(.L_x_4) ;  /* 0x0000000000047947 */ /* 0x000fea0003800000 */
.L_x_3:
[----:B-12-4-:R-:W-:Y:S01]  /*07f0*/  NOP ;  /* 0x0000000000007918 */ /* 0x016fe20000000000 */
.L_x_4:
[----:B------:R-:W1:Y:S01]  /*0800*/  LDC R2, c[0x0][0x65c] ;  /* 0x00019700ff027b82 */ /* 0x000e620000000800 */
[----:B------:R-:W-:Y:S02]  /*0810*/  IMAD.U32 R8, RZ, RZ, UR8 ;  /* 0x00000008ff087e24 */ /* 0x000fe4000f8e00ff */
[----:B------:R-:W-:Y:S01]  /*0820*/  IMAD.MOV.U32 R9, RZ, RZ, RZ ;  /* 0x000000ffff097224 */ /* 0x000fe200078e00ff */
[----:B-1----:R-:W-:-:S04]  /*0830*/  ISETP.NE.AND P1, PT, R2, 0x1, PT ;  /* 0x000000010200780c */ /* 0x002fc80003f25270 */
[----:B------:R-:W-:-:S09]  /*0840*/  P2R R5, PR, RZ, 0x2 ;  /* 0x00000002ff057803 */ /* 0x000fd20000000000 */
[----:B------:R-:W1:Y:S01]  /*0850*/  @P1 LDC R17, c[0x0][0x10] ;  /* 0x00000400ff111b82 */ /* 0x000e620000000800 */
[----:B------:R-:W-:Y:S02]  /*0860*/  @P1 IMAD.MOV.U32 R5, RZ, RZ, RZ ;  /* 0x000000ffff051224 */ /* 0x000fe400078e00ff */
[----:B------:R-:W-:-:S05]  /*0870*/  @P1 IMAD.MOV.U32 R13, RZ, RZ, RZ ;  /* 0x000000ffff0d1224 */ /* 0x000fca00078e00ff */
[----:B------:R-:W2:Y:S01]  /*0880*/  @!P1 LDC R11, c[0x0][0xc] ;  /* 0x00000300ff0b9b82 */ /* 0x000ea20000000800 */
[----:B-1----:R-:W-:-:S04]  /*0890*/  @P1 IMAD.WIDE.U32 R16, R17, UR8, R4 ;  /* 0x0000000811101c25 */ /* 0x002fc8000f8e0004 */
[----:B------:R-:W-:Y:S02]  /*08a0*/  @P1 IMAD.IADD R17, R17, 0x1, R13 ;  /* 0x0000000111111824 */ /* 0x000fe400078e020d */
[----:B--2---:R-:W-:-:S04]  /*08b0*/  @!P1 IMAD.WIDE.U32 R8, R4, R11, R8 ;  /* 0x0000000b04089225 */ /* 0x004fc800078e0008 */
[----:B------:R-:W-:Y:S02]  /*08c0*/  @!P1 IMAD.MOV.U32 R16, RZ, RZ, R8 ;  /* 0x000000ffff109224 */ /* 0x000fe400078e0008 */
[----:B------:R-:W-:Y:S01]  /*08d0*/  @!P1 IMAD.MOV.U32 R17, RZ, RZ, R9 ;  /* 0x000000ffff119224 */ /* 0x000fe200078e0009 */
[----:B------:R-:W-:Y:S06]  /*08e0*/  @!P2 BRA `(.L_x_5) ;  /* 0x00000000000ca947 */ /* 0x000fec0003800000 */
[----:B------:R-:W-:Y:S01]  /*08f0*/  UCGABAR_WAIT ;  /* 0x0000000000007dc7 */ /* 0x000fe20008000000 */
[----:B------:R-:W-:Y:S01]  /*0900*/  CCTL.IVALL ;  /* 0x00000000ff00798f */ /* 0x000fe20002000000 */
[----:B------:R-:W-:Y:S05]  /*0910*/  BRA `(.L_x_6) ;  /* 0x0000000000047947 */ /* 0x000fea0003800000 */
.L_x_5:
[----:B------:R-:W-:Y:S06]  /*0920*/  BAR.SYNC.DEFER_BLOCKING 0x0 ;  /* 0x0000000000007b1d */ /* 0x000fec0000010000 */
.L_x_6:
[----:B------:R-:W-:Y:S05]  /*0930*/  @!P3 BRA `(.L_x_7) ;  /* 0x000000a40078b947 */ /* 0x000fea0003800000 */
[----:B------:R-:W-:-:S13]  /*0940*/  ISETP.GT.U32.AND P0, PT, R6, 0x1, PT ;  /* 0x000000010600780c */ /* 0x000fda0003f04070 */
[----:B0-----:R-:W-:Y:S05]  /*0950*/  @P0 EXIT ;  /* 0x000000000000094d */ /* 0x001fea0003800000 */
[----:B------:R-:W-:Y:S01]  /*0960*/  ULDC.64 UR4, c[0x0][0x650] ;  /* 0x0001940000047ab9 */ /* 0x000fe20000000a00 */
[----:B------:R-:W-:Y:S01]  /*0970*/  PRMT R0, RZ, 0x7610, R0 ;  /* 0x00007610ff007816 */ /* 0x000fe20000000000 */
[----:B------:R-:W-:Y:S01]  /*0980*/  IMAD.MOV.U32 R154, RZ, RZ, -0x1 ;  /* 0xffffffffff9a7424 */ /* 0x000fe200078e00ff */
[----:B------:R-:W-:Y:S01]  /*0990*/  ISETP.GE.U32.AND P0, PT, R16, UR4, PT ;  /* 0x0000000410007c0c */ /* 0x000fe2000bf06070 */
[----:B------:R-:W-:Y:S01]  /*09a0*/  IMAD.MOV.U32 R23, RZ, RZ, -0x1 ;  /* 0xffffffffff177424 */ /* 0x000fe200078e00ff */
[----:B------:R-:W-:Y:S02]  /*09b0*/  MOV R153, 0xffffffff ;  /* 0xffffffff00997802 */ /* 0x000fe40000000f00 */
[----:B------:R-:W-:-:S13]  /*09c0*/  ISETP.GE.U32.AND.EX P0, PT, R17, UR5, PT, P0 ;  /* 0x0000000511007c0c */ /* 0x000fda000bf06100 */
[----:B------:R-:W-:Y:S05]  /*09d0*/  @P0 BRA `(.L_x_8) ;  /* 0x00000004002c0947 */ /* 0x000fea0003800000 */
[----:B------:R-:W0:Y:S01]  /*09e0*/  LDC.64 R20, c[0x0][0x628] ;  /* 0x00018a00ff147b82 */ /* 0x000e220000000a00 */
[----:B------:R-:W-:Y:S02]  /*09f0*/  IMAD.MOV.U32 R8, RZ, RZ, R16 ;  /* 0x000000ffff087224 */ /* 0x000fe400078e0010 */
[----:B------:R-:W-:-:S05]  /*0a00*/  IMAD.MOV.U32 R9, RZ, RZ, R17 ;  /* 0x000000ffff097224 */ /* 0x000fca00078e0011 */
[----:B------:R-:W1:Y:S08]  /*0a10*/  LDC R0, c[0x0][0x630] ;  /* 0x00018c00ff007b82 */ /* 0x000e700000000800 */
[----:B------:R-:W2:Y:S01]  /*0a20*/  LDC.64 R26, c[0x0][0x620] ;  /* 0x00018800ff1a7b82 */ /* 0x000ea20000000a00 */
[----:B0-----:R-:W-:-:S04]  /*0a30*/  ISETP.NE.U32.AND P0, PT, R20, RZ, PT ;  /* 0x000000ff1400720c */ /* 0x001fc80003f05070 */
[----:B------:R-:W-:-:S13]  /*0a40*/  ISETP.NE.AND.EX P0, PT, R21, RZ, PT, P0 ;  /* 0x000000ff1500720c */ /* 0x000fda0003f05300 */
[----:B-12---:R-:W-:Y:S05]  /*0a50*/  @!P0 BRA `(.L_x_9) ;  /* 0x0000000000288947 */ /* 0x006fea0003800000 */
[----:B------:R-:W0:Y:S02]  /*0a60*/  LDC R13, c[0x0][0x634] ;  /* 0x00018d00ff0d7b82 */ /* 0x000e240000000800 */
[----:B0-----:R-:W-:-:S05]  /*0a70*/  IADD3 R13, P0, R16, R13, RZ ;  /* 0x0000000d100d7210 */ /* 0x001fca0007f1e0ff */
[----:B------:R-:W-:-:S04]  /*0a80*/  IMAD.X R15, RZ, RZ, R17, P0 ;  /* 0x000000ffff0f7224 */ /* 0x000fc800000e0611 */
[----:B------:R-:W-:-:S04]  /*0a90*/  IMAD.WIDE.U32 R8, R15, R20, RZ ;  /* 0x000000140f087225 */ /* 0x000fc800078e00ff */
[----:B------:R-:W-:-:S04]  /*0aa0*/  IMAD.WIDE.U32 R10, P0, R13, R21, R8 ;  /* 0x000000150d0a7225 */ /* 0x000fc80007800008 */
[----:B------:R-:W-:-:S04]  /*0ab0*/  IMAD.WIDE.U32 R8, R13, R20, RZ ;  /* 0x000000140d087225 */ /* 0x000fc800078e00ff */
[----:B------:R-:W-:Y:S01]  /*0ac0*/  IMAD.X R13, RZ, RZ, RZ, P0 ;  /* 0x000000ffff0d7224 */ /* 0x000fe200000e06ff */
[----:B------:R-:W-:Y:S01]  /*0ad0*/  IADD3 RZ, P0, R9, R10, RZ ;  /* 0x0000000a09ff7210 */ /* 0x000fe20007f1e0ff */
[----:B------:R-:W-:-:S04]  /*0ae0*/  IMAD.MOV.U32 R12, RZ, RZ, R11 ;  /* 0x000000ffff0c7224 */ /* 0x000fc800078e000b */
[----:B------:R-:W-:-:S08]  /*0af0*/  IMAD.WIDE.U32.X R8, R15, R21, R12, P0 ;  /* 0x000000150f087225 */ /* 0x000fd000000e040c */
.L_x_9:
[----:B------:R-:W0:Y:S01]  /*0b00*/  LDC.64 R20, c[0x0][0x640] ;  /* 0x00019000ff147b82 */ /* 0x000e220000000a00 */
[--C-:B------:R-:W-:Y:S01]  /*0b10*/  SHF.R.U64 R28, R8, R0, R9.reuse ;  /* 0x00000000081c7219 */ /* 0x100fe20000001209 */
[----:B------:R-:W-:Y:S01]  /*0b20*/  IMAD R30, R7, R24, R4 ;  /* 0x00000018071e7224 */ /* 0x000fe200078e0204 */
[----:B------:R-:W-:Y:S01]  /*0b30*/  SHF.R.U32.HI R0, RZ, R0, R9 ;  /* 0x00000000ff007219 */ /* 0x000fe20000011609 */
[----:B------:R-:W-:Y:S01]  /*0b40*/  IMAD.MOV.U32 R23, RZ, RZ, 0x1 ;  /* 0x00000001ff177424 */ /* 0x000fe200078e00ff */
[----:B------:R-:W-:-:S03]  /*0b50*/  IADD3 R5, P0, RZ, -R28, RZ ;  /* 0x8000001cff057210 */ /* 0x000fc60007f1e0ff */
[----:B------:R-:W1:Y:S02]  /*0b60*/  LDC R6, c[0x0][0x618] ;  /* 0x00018600ff067b82 */ /* 0x000e640000000800 */
[----:B------:R-:W-:-:S04]  /*0b70*/  IMAD.X R9, RZ, RZ, ~R0, P0 ;  /* 0x000000ffff097224 */ /* 0x000fc800000e0e00 */
[-C--:B------:R-:W-:Y:S02]  /*0b80*/  IMAD R0, R9, R26.reuse, RZ ;  /* 0x0000001a09007224 */ /* 0x080fe400078e02ff */
[----:B------:R-:W2:Y:S01]  /*0b90*/  LDC R11, c[0x0][0x608] ;  /* 0x00018200ff0b7b82 */ /* 0x000ea20000000800 */
[----:B------:R-:W-:-:S04]  /*0ba0*/  IMAD.WIDE.U32 R8, R5, R26, R16 ;  /* 0x0000001a05087225 */ /* 0x000fc800078e0010 */
[----:B------:R-:W-:-:S03]  /*0bb0*/  IMAD R5, R5, R27, R0 ;  /* 0x0000001b05057224 */ /* 0x000fc600078e0200 */
[----:B------:R-:W3:Y:S01]  /*0bc0*/  LDC R12, c[0x0][0x658] ;  /* 0x00019600ff0c7b82 */ /* 0x000ee20000000800 */
[----:B0-----:R-:W-:Y:S02]  /*0bd0*/  ISETP.NE.U32.AND P0, PT, R20, RZ, PT ;  /* 0x000000ff1400720c */ /* 0x001fe40003f05070 */
[----:B------:R-:W-:Y:S01]  /*0be0*/  IADD3 R5, R9, R5, RZ ;  /* 0x0000000509057210 */ /* 0x000fe20007ffe0ff */
[----:B------:R-:W-:Y:S01]  /*0bf0*/  IMAD.MOV.U32 R9, RZ, RZ, -0x1 ;  /* 0xffffffffff097424 */ /* 0x000fe200078e00ff */
[----:B------:R-:W-:-:S03]  /*0c00*/  ISETP.NE.AND.EX P0, PT, R21, RZ, PT, P0 ;  /* 0x000000ff1500720c */ /* 0x000fc60003f05300 */
[----:B------:R-:W0:Y:S01]  /*0c10*/  LDC R15, c[0x0][0x600] ;  /* 0x00018000ff0f7b82 */ /* 0x000e220000000800 */
[-CC-:B-1----:R-:W-:Y:S02]  /*0c20*/  SHF.R.U64 R13, R8, R6.reuse, R5.reuse ;  /* 0x00000006080d7219 */ /* 0x182fe40000001205 */
[----:B------:R-:W-:-:S05]  /*0c30*/  SHF.R.U32.HI R0, RZ, R6, R5 ;  /* 0x00000006ff007219 */ /* 0x000fca0000011605 */
[----:B------:R-:W1:Y:S01]  /*0c40*/  LDC R14, c[0x0][0x648] ;  /* 0x00019200ff0e7b82 */ /* 0x000e620000000800 */
[-CC-:B--2---:R-:W-:Y:S02]  /*0c50*/  SHF.R.U64 R27, R13, R11.reuse, R0.reuse ;  /* 0x0000000b0d1b7219 */ /* 0x184fe40000001200 */
[----:B------:R-:W-:-:S05]  /*0c60*/  SHF.R.U32.HI R5, RZ, R11, R0 ;  /* 0x0000000bff057219 */ /* 0x000fca0000011600 */
[----:B------:R-:W2:Y:S01]  /*0c70*/  LDC R26, c[0x0][0x638] ;  /* 0x00018e00ff1a7b82 */ /* 0x000ea20000000800 */
[-CC-:B---3--:R-:W-:Y:S02]  /*0c80*/  SHF.R.U64 R24, R27, R12.reuse, R5.reuse ;  /* 0x0000000c1b187219 */ /* 0x188fe40000001205 */
[-C--:B------:R-:W-:Y:S02]  /*0c90*/  SHF.L.U32 R0, R9, R12.reuse, RZ ;  /* 0x0000000c09007219 */ /* 0x080fe400000006ff */
[----:B------:R-:W-:Y:S01]  /*0ca0*/  SHF.R.U32.HI R5, RZ, R12, R5 ;  /* 0x0000000cff057219 */ /* 0x000fe20000011605 */
[----:B------:R-:W-:Y:S01]  /*0cb0*/  IMAD.MOV.U32 R4, RZ, RZ, R24 ;  /* 0x000000ffff047224 */ /* 0x000fe200078e0018 */
[----:B------:R-:W-:Y:S01]  /*0cc0*/  LOP3.LUT R10, RZ, R0, RZ, 0x33, !PT ;  /* 0x00000000ff0a7212 */ /* 0x000fe200078e33ff */
[----:B------:R-:W3:Y:S01]  /*0cd0*/  LDC R25, c[0x0][0x610] ;  /* 0x00018400ff197b82 */ /* 0x000ee20000000800 */
[----:B------:R-:W-:Y:S05]  /*0ce0*/  @!P0 BRA `(.L_x_10) ;  /* 0x0000000000288947 */ /* 0x000fea0003800000 */
[----:B------:R-:W4:Y:S02]  /*0cf0*/  LDC R9, c[0x0][0x64c] ;  /* 0x00019300ff097b82 */ /* 0x000f240000000800 */
[----:B----4-:R-:W-:-:S05]  /*0d00*/  IADD3 R9, P0, R24, R9, RZ ;  /* 0x0000000918097210 */ /* 0x010fca0007f1e0ff */
        /* <DEDUP_REMOVED lines=8> */
.L_x_10:
[----:B-1----:R-:W-:Y:S01]  /*0d90*/  SHF.R.U64 R4, R4, R14, R5 ;  /* 0x0000000e04047219 */ /* 0x002fe20000001205 */
[----:B0-----:R-:W-:Y:S01]  /*0da0*/  VIADD R6, R15, 0xffffffff ;  /* 0xffffffff0f067836 */ /* 0x001fe20000000000 */
[----:B------:R-:W-:Y:S01]  /*0db0*/  SHF.L.U32 R0, R23, R12, RZ ;  /* 0x0000000c17007219 */ /* 0x000fe200000006ff */
[----:B------:R-:W-:Y:S01]  /*0dc0*/  IMAD.MOV.U32 R23, RZ, RZ, R28 ;  /* 0x000000ffff177224 */ /* 0x000fe200078e001c */
[----:B------:R-:W-:Y:S01]  /*0dd0*/  LOP3.LUT R5, R27, R10, RZ, 0xc0, !PT ;  /* 0x0000000a1b057212 */ /* 0x000fe200078ec0ff */
[----:B------:R-:W-:Y:S01]  /*0de0*/  IMAD.MOV R7, RZ, RZ, -R4 ;  /* 0x000000ffff077224 */ /* 0x000fe200078e0a04 */
[----:B------:R-:W-:Y:S02]  /*0df0*/  SEL R3, R3, R30, !P1 ;  /* 0x0000001e03037207 */ /* 0x000fe40004800000 */
[----:B------:R-:W-:Y:S01]  /*0e00*/  LOP3.LUT R6, R13, R6, RZ, 0xc0, !PT ;  /* 0x000000060d067212 */ /* 0x000fe200078ec0ff */
[----:B------:R-:W-:Y:S01]  /*0e10*/  IMAD R4, R0, R4, R5 ;  /* 0x0000000400047224 */ /* 0x000fe200078e0205 */
[----:B------:R-:W-:Y:S01]  /*0e20*/  MOV R5, 0x1 ;  /* 0x0000000100057802 */ /* 0x000fe20000000f00 */
[----:B--2---:R-:W-:-:S02]  /*0e30*/  IMAD R0, R7, R26, R24 ;  /* 0x0000001a07007224 */ /* 0x004fc400078e0218 */
[----:B---3--:R-:W-:Y:S02]  /*0e40*/  IMAD R3, R4, R25, R3 ;  /* 0x0000001904037224 */ /* 0x008fe400078e0203 */
[----:B------:R-:W-:Y:S01]  /*0e50*/  IMAD R4, R0, R15, R6 ;  /* 0x0000000f00047224 */ /* 0x000fe200078e0206 */
[----:B------:R-:W-:-:S04]  /*0e60*/  PRMT R0, R5, 0x7610, R0 ;  /* 0x0000761005007816 */ /* 0x000fc80000000000 */
[----:B------:R-:W-:Y:S02]  /*0e70*/  SEL R154, R4, R3, !P1 ;  /* 0x00000003049a7207 */ /* 0x000fe40004800000 */
[----:B------:R-:W-:-:S07]  /*0e80*/  SEL R153, R3, R4, !P1 ;  /* 0x0000000403997207 */ /* 0x000fce0004800000 */
.L_x_8:
[----:B------:R-:W-:-:S08]  /*0e90*/  NOP ;  /* 0x0000000000007918 */ /* 0x000fd00000000000 */
[----:B------:R-:W0:Y:S02]  /*0ea0*/  USETMAXREG.TRY_ALLOC.CTAPOOL UP0, 0xe8 ;  /* 0x000000e8000079c8 */ /* 0x000e240008000600 */
[----:B0-----:R-:W-:-:S13]  /*0eb0*/  PLOP3.LUT P0, PT, PT, PT, UP0, 0x80, 0x0 ;  /* 0x000000000000781c */ /* 0x001fda0003f0f008 */
[----:B------:R-:W-:Y:S05]  /*0ec0*/  @!P0 BRA `(.L_x_8) ;  /* 0xfffffffc00f08947 */ /* 0x000fea000383ffff */
[----:B------:R-:W-:Y:S01]  /*0ed0*/  ULDC.64 UR4, c[0x0][0x598] ;  /* 0x0001660000047ab9 */ /* 0x000fe20000000a00 */
[----:B------:R-:W-:Y:S01]  /*0ee0*/  ULDC.64 UR36, c[0x0][0x208] ;  /* 0x0000820000247ab9 */ /* 0x000fe20000000a00 */
[----:B------:R-:W-:-:S04]  /*0ef0*/  ISETP.NE.U32.AND P0, PT, RZ, UR4, PT ;  /* 0x00000004ff007c0c */ /* 0x000fc8000bf05070 */
[----:B------:R-:W-:-:S13]  /*0f00*/  ISETP.NE.AND.EX P0, PT, RZ, UR5, PT, P0 ;  /* 0x00000005ff007c0c */ /* 0x000fda000bf05300 */
[----:B------:R-:W-:Y:S05]  /*0f10*/  @!P0 BRA `(.L_x_11) ;  /* 0x00000000001c8947 */ /* 0x000fea0003800000 */
[----:B------:R-:W0:Y:S02]  /*0f20*/  LDC.64 R4, c[0x0][0x598] ;  /* 0x00016600ff047b82 */ /* 0x000e240000000a00 */
[----:B0-----:R-:W2:Y:S02]  /*0f30*/  LDG.E.64 R4, desc[UR36][R4.64] ;  /* 0x0000002404047981 */ /* 0x001ea4000c1e1b00 */
[----:B--2---:R-:W-:-:S04]  /*0f40*/  ISETP.NE.U32.AND P0, PT, R4, RZ, PT ;  /* 0x000000ff0400720c */ /* 0x004fc80003f05070 */
[----:B------:R-:W-:-:S13]  /*0f50*/  ISETP.NE.AND.EX P0, PT, R5, RZ, PT, P0 ;  /* 0x000000ff0500720c */ /* 0x000fda0003f05300 */
[----:B------:R-:W-:Y:S05]  /*0f60*/  @!P0 BRA `(.L_x_11) ;  /* 0x0000000000088947 */ /* 0x000fea0003800000 */
[----:B------:R0:W5:Y:S01]  /*0f70*/  LD.E R155, desc[UR36][R4.64] ;  /* 0x00000024049b7980 */ /* 0x000162000c101900 */
[----:B------:R-:W-:Y:S05]  /*0f80*/  BRA `(.L_x_12) ;  /* 0x0000000000247947 */ /* 0x000fea0003800000 */
.L_x_11:
[----:B------:R-:W-:Y:S02]  /*0f90*/  ULDC.64 UR4, c[0x0][0x588] ;  /* 0x0001620000047ab9 */ /* 0x000fe40000000a00 */
[----:B------:R-:W-:-:S04]  /*0fa0*/  ISETP.NE.U32.AND P0, PT, RZ, UR4, PT ;  /* 0x00000004ff007c0c */ /* 0x000fc8000bf05070 */
[----:B------:R-:W-:-:S13]  /*0fb0*/  ISETP.NE.AND.EX P0, PT, RZ, UR5, PT, P0 ;  /* 0x00000005ff007c0c */ /* 0x000fda000bf05300 */
[----:B------:R-:W-:Y:S05]  /*0fc0*/  @!P0 BRA `(.L_x_13) ;  /* 0x00000000000c8947 */ /* 0x000fea0003800000 */
[----:B------:R-:W0:Y:S02]  /*0fd0*/  LDC.64 R4, c[0x0][0x588] ;  /* 0x00016200ff047b82 */ /* 0x000e240000000a00 */
[----:B0-----:R1:W5:Y:S01]  /*0fe0*/  LDG.E R155, desc[UR36][R4.64] ;  /* 0x00000024049b7981 */ /* 0x001362000c1e1900 */
[----:B------:R-:W-:Y:S05]  /*0ff0*/  BRA `(.L_x_12) ;  /* 0x0000000000087947 */ /* 0x000fea0003800000 */
.L_x_13:
[----:B------:R-:W-:Y:S02]  /*1000*/  ULDC UR4, c[0x0][0x580] ;  /* 0x0001600000047ab9 */ /* 0x000fe40000000800 */
[----:B------:R-:W-:-:S07]  /*1010*/  IMAD.U32 R155, RZ, RZ, UR4 ;  /* 0x00000004ff9b7e24 */ /* 0x000fce000f8e00ff */
.L_x_12:
[----:B------:R-:W-:Y:S02]  /*1020*/  ULDC.64 UR4, c[0x0][0x5a0] ;  /* 0x0001680000047ab9 */ /* 0x000fe40000000a00 */
[----:B------:R-:W-:-:S04]  /*1030*/  ISETP.NE.U32.AND P0, PT, RZ, UR4, PT ;  /* 0x00000004ff007c0c */ /* 0x000fc8000bf05070 */
[----:B------:R-:W-:-:S13]  /*1040*/  ISETP.NE.AND.EX P0, PT, RZ, UR5, PT, P0 ;  /* 0x00000005ff007c0c */ /* 0x000fda000bf05300 */
[----:B------:R-:W-:Y:S05]  /*1050*/  @!P0 BRA `(.L_x_14) ;  /* 0x00000000001c8947 */ /* 0x000fea0003800000 */
[----:B01----:R-:W0:Y:S02]  /*1060*/  LDC.64 R4, c[0x0][0x5a0] ;  /* 0x00016800ff047b82 */ /* 0x003e240000000a00 */
[----:B0-----:R-:W2:Y:S02]  /*1070*/  LDG.E.64 R4, desc[UR36][R4.64] ;  /* 0x0000002404047981 */ /* 0x001ea4000c1e1b00 */
[----:B--2---:R-:W-:-:S04]  /*1080*/  ISETP.NE.U32.AND P0, PT, R4, RZ, PT ;  /* 0x000000ff0400720c */ /* 0x004fc80003f05070 */
[----:B------:R-:W-:-:S13]  /*1090*/  ISETP.NE.AND.EX P0, PT, R5, RZ, PT, P0 ;  /* 0x000000ff0500720c */ /* 0x000fda0003f05300 */
[----:B------:R-:W-:Y:S05]  /*10a0*/  @!P0 BRA `(.L_x_14) ;  /* 0x0000000000088947 */ /* 0x000fea0003800000 */
[----:B------:R0:W5:Y:S01]  /*10b0*/  LD.E R156, desc[UR36][R4.64] ;  /* 0x00000024049c7980 */ /* 0x000162000c101900 */
[----:B------:R-:W-:Y:S05]  /*10c0*/  BRA `(.L_x_15) ;  /* 0x0000000000247947 */ /* 0x000fea0003800000 */
.L_x_14:
[----:B------:R-:W-:Y:S02]  /*10d0*/  ULDC.64 UR4, c[0x0][0x590] ;  /* 0x0001640000047ab9 */ /* 0x000fe40000000a00 */
[----:B------:R-:W-:-:S04]  /*10e0*/  ISETP.NE.U32.AND P0, PT, RZ, UR4, PT ;  /* 0x00000004ff007c0c */ /* 0x000fc8000bf05070 */
[----:B------:R-:W-:-:S13]  /*10f0*/  ISETP.NE.AND.EX P0, PT, RZ, UR5, PT, P0 ;  /* 0x00000005ff007c0c */ /* 0x000fda000bf05300 */
[----:B------:R-:W-:Y:S05]  /*1100*/  @!P0 BRA `(.L_x_16) ;  /* 0x00000000000c8947 */ /* 0x000fea0003800000 */
[----:B------:R-:W2:Y:S02]  /*1110*/  LDC.64 R156, c[0x0][0x590] ;  /* 0x00016400ff9c7b82 */ /* 0x000ea40000000a00 */
[----:B--2---:R2:W5:Y:S01]  /*1120*/  LDG.E R156, desc[UR36][R156.64] ;  /* 0x000000249c9c7981 */ /* 0x004562000c1e1900 */
[----:B------:R-:W-:Y:S05]  /*1130*/  BRA `(.L_x_15) ;  /* 0x0000000000087947 */ /* 0x000fea0003800000 */
.L_x_16:
[----:B------:R-:W-:Y:S02]  /*1140*/  ULDC UR4, c[0x0][0x584] ;  /* 0x0001610000047ab9 */ /* 0x000fe40000000800 */
[----:B------:R-:W-:-:S07]  /*1150*/  IMAD.U32 R156, RZ, RZ, UR4 ;  /* 0x00000004ff9c7e24 */ /* 0x000fce000f8e00ff */
.L_x_15:
[----:B------:R-:W-:-:S13]  /*1160*/  LOP3.LUT P0, RZ, R0, 0xff, RZ, 0xc0, !PT ;  /* 0x000000ff00ff7812 */ /* 0x000fda000780c0ff */
[----:B------:R-:W-:Y:S05]  /*1170*/  @!P0 EXIT ;  /* 0x000000000000894d */ /* 0x000fea0003800000 */
[----:B------:R-:W-:Y:S01]  /*1180*/  ULDC UR4, c[0x0][0x28c] ;  /* 0x0000a30000047ab9 */ /* 0x000fe20000000800 */
[----:B------:R-:W-:Y:S01]  /*1190*/  LOP3.LUT R166, R19, 0x1, RZ, 0xfc, !PT ;  /* 0x0000000113a67812 */ /* 0x000fe200078efcff */
[----:B------:R-:W-:Y:S01]  /*11a0*/  UIADD3 UR4, UR4, 0x3f, URZ ;  /* 0x0000003f04047890 */ /* 0x000fe2000fffe03f */
[----:B------:R-:W-:Y:S01]  /*11b0*/  UMOV UR38, URZ ;  /* 0x0000003f00267c82 */ /* 0x000fe20008000000 */
[----:B------:R-:W-:Y:S02]  /*11c0*/  UMOV UR39, URZ ;  /* 0x0000003f00277c82 */ /* 0x000fe40008000000 */
[----:B------:R-:W-:-:S04]  /*11d0*/  USHF.R.S32.HI UR5, URZ, 0x1f, UR4 ;  /* 0x0000001f3f057899 */ /* 0x000fc80008011404 */
[----:B------:R-:W-:-:S04]  /*11e0*/  ULEA.HI UR5, UR5, UR4, URZ, 0x6 ;  /* 0x0000000405057291 */ /* 0x000fc8000f8f303f */
[----:B------:R-:W-:-:S12]  /*11f0*/  USHF.R.S32.HI UR40, URZ, 0x6, UR5 ;  /* 0x000000063f287899 */ /* 0x000fd80008011405 */
.L_x_288:
[----:B------:R-:W-:Y:S01]  /*1200*/  LOP3.LUT R0, R18, 0x80, RZ, 0xc0, !PT ;  /* 0x0000008012007812 */ /* 0x000fe200078ec0ff */
[----:B---3--:R-:W3:Y:S01]  /*1210*/  S2UR UR7, SR_CgaCtaId ;  /* 0x00000000000779c3 */ /* 0x008ee20000008800 */
[----:B------:R-:W-:Y:S02]  /*1220*/  UMOV UR6, 0x400 ;  /* 0x0000040000067882 */ /* 0x000fe40000000000 */
[----:B------:R-:W-:-:S06]  /*1230*/  SHF.R.U32.HI R0, RZ, 0x7, R0 ;  /* 0x00000007ff007819 */ /* 0x000fcc0000011600 */
[----:B----4-:R-:W4:Y:S01]  /*1240*/  SHFL.IDX PT, R0, R0, RZ, 0x1f ;  /* 0x00001fff00007589 */ /* 0x010f2200000e0000 */
[----:B---3--:R-:W-:Y:S01]  /*1250*/  ULEA UR6, UR7, UR6, 0x18 ;  /* 0x0000000607067291 */ /* 0x008fe2000f8ec03f */
[----:B----4-:R-:W-:-:S13]  /*1260*/  R2UR UR4, R0 ;  /* 0x00000000000472ca */ /* 0x010fda00000e0000 */
[----:B------:R-:W-:-:S04]  /*1270*/  ULEA.HI UR5, UR4, UR4, URZ, 0x1 ;  /* 0x0000000404057291 */ /* 0x000fc8000f8f083f */
[----:B------:R-:W-:-:S04]  /*1280*/  ULOP3.LUT UR5, UR5, 0x7fffe, URZ, 0xc0, !UPT ;  /* 0x0007fffe05057892 */ /* 0x000fc8000f8ec03f */
[----:B------:R-:W-:-:S03]  /*1290*/  UIADD3 UR5, UR4, -UR5, URZ ;  /* 0x8000000504057290 */ /* 0x000fc6000fffe03f */
[----:B------:R-:W-:Y:S01]  /*12a0*/  ULDC UR4, c[0x0][0x28c] ;  /* 0x0000a30000047ab9 */ /* 0x000fe20000000800 */
[----:B------:R-:W-:Y:S01]  /*12b0*/  ULEA UR5, UR5, UR6, 0xd ;  /* 0x0000000605057291 */ /* 0x000fe2000f8e683f */
[----:B------:R-:W-:-:S03]  /*12c0*/  ISETP.LT.AND P0, PT, RZ, UR4, PT ;  /* 0x00000004ff007c0c */ /* 0x000fc6000bf01270 */
[----:B------:R-:W-:-:S04]  /*12d0*/  UIADD3 UR5, UR5, 0x100, URZ ;  /* 0x0000010005057890 */ /* 0x000fc8000fffe03f */
[----:B------:R-:W-:-:S04]  /*12e0*/  USHF.R.U32.HI UR5, URZ, 0x4, UR5 ;  /* 0x000000043f057899 */ /* 0x000fc80008011605 */
[----:B------:R-:W-:Y:S02]  /*12f0*/  ULOP3.LUT UR41, UR5, 0x3fff, URZ, 0xc0, !UPT ;  /* 0x00003fff05297892 */ /* 0x000fe4000f8ec03f */
[----:B-12---:R-:W-:Y:S10]  /*1300*/  @P0 BRA `(.L_x_17) ;  /* 0x0000000000400947 */ /* 0x006ff40003800000 */
[----:B------:R-:W-:Y:S01]  /*1310*/  MOV R0, 0x0 ;  /* 0x0000000000007802 */ /* 0x000fe20000000f00 */
[----:B------:R-:W-:Y:S01]  /*1320*/  ULDC.64 UR4, c[0x4][0x68] ;  /* 0x01001a0000047ab9 */ /* 0x000fe20000000a00 */
[----:B------:R-:W-:Y:S01]  /*1330*/  ULDC.64 UR6, c[0x4][0x8] ;  /* 0x0100020000067ab9 */ /* 0x000fe20000000a00 */
[----:B01----:R-:W-:Y:S01]  /*1340*/  IMAD.U32 R4, RZ, RZ, UR4 ;  /* 0x00000004ff047e24 */ /* 0x003fe2000f8e00ff */
[----:B------:R0:W1:Y:S01]  /*1350*/  LDC.64 R14, c[0x4][R0] ;  /* 0x01000000000e7b82 */ /* 0x0000620000000a00 */
[----:B------:R-:W-:Y:S01]  /*1360*/  IMAD.U32 R5, RZ, RZ, UR5 ;  /* 0x00000005ff057e24 */ /* 0x000fe2000f8e00ff */
[----:B------:R-:W-:Y:S01]  /*1370*/  ULDC.64 UR4, c[0x4][0x70] ;  /* 0x01001c0000047ab9 */ /* 0x000fe20000000a00 */
[----:B------:R-:W-:Y:S01]  /*1380*/  IMAD.U32 R10, RZ, RZ, UR6 ;  /* 0x00000006ff0a7e24 */ /* 0x000fe2000f8e00ff */
[----:B------:R-:W-:Y:S01]  /*1390*/  MOV R11, UR7 ;  /* 0x00000007000b7c02 */ /* 0x000fe20008000f00 */
[----:B------:R-:W-:Y:S02]  /*13a0*/  IMAD.U32 R6, RZ, RZ, UR4 ;  /* 0x00000004ff067e24 */ /* 0x000fe4000f8e00ff */
[----:B------:R-:W-:-:S02]  /*13b0*/  IMAD.U32 R7, RZ, RZ, UR5 ;  /* 0x00000005ff077e24 */ /* 0x000fc4000f8e00ff */
[----:B------:R-:W-:Y:S02]  /*13c0*/  IMAD.MOV.U32 R8, RZ, RZ, 0x1e1 ;  /* 0x000001e1ff087424 */ /* 0x000fe400078e00ff */
[----:B------:R-:W-:Y:S02]  /*13d0*/  IMAD.MOV.U32 R12, RZ, RZ, 0x1 ;  /* 0x00000001ff0c7424 */ /* 0x000fe400078e00ff */
[----:B0-----:R-:W-:-:S07]  /*13e0*/  IMAD.MOV.U32 R13, RZ, RZ, RZ ;  /* 0x000000ffff0d7224 */ /* 0x001fce00078e00ff */
[----:B------:R-:W-:-:S07]  /*13f0*/  LEPC R20, `(.L_x_17) ;  /* 0x000000001014794e */ /* 0x000fce0000000000 */
[----:B-12--5:R-:W-:Y:S05]  /*1400*/  CALL.ABS.NOINC R14 ;  /* 0x000000000e007343 */ /* 0x026fea0003c00000 */
.L_x_17:
[----:B------:R-:W-:-:S13]  /*1410*/  ISETP.NE.AND P0, PT, R166, 0x3, PT ;  /* 0x00000003a600780c */ /* 0x000fda0003f05270 */
[----:B------:R-:W-:Y:S05]  /*1420*/  @!P0 BRA `(.L_x_18) ;  /* 0x0000000000048947 */ /* 0x000fea0003800000 */
[----:B------:R-:W-:Y:S01]  /*1430*/  BPT.TRAP 0x1 ;  /* 0x000000040000795c */ /* 0x000fe20000300000 */
.L_x_18:
[----:B------:R-:W3:Y:S01]  /*1440*/  S2UR UR5, SR_CgaCtaId ;  /* 0x00000000000579c3 */ /* 0x000ee20000008800 */
[----:B------:R-:W-:Y:S01]  /*1450*/  UMOV UR4, 0x400 ;  /* 0x0000040000047882 */ /* 0x000fe20000000000 */
[----:B------:R-:W-:Y:S02]  /*1460*/  IMAD.U32 R0, RZ, RZ, UR38 ;  /* 0x00000026ff007e24 */ /* 0x000fe4000f8e00ff */
[----:B------:R-:W-:-:S03]  /*1470*/  IMAD.U32 R3, RZ, RZ, UR39 ;  /* 0x00000027ff037e24 */ /* 0x000fc6000f8e00ff */
[----:B------:R-:W-:Y:S01]  /*1480*/  SHF.L.U32 R0, R0, 0x1f, RZ ;  /* 0x0000001f00007819 */ /* 0x000fe200000006ff */
[----:B---3--:R-:W-:-:S06]  /*1490*/  ULEA UR4, UR5, UR4, 0x18 ;  /* 0x0000000405047291 */ /* 0x008fcc000f8ec03f */
[----:B------:R-:W-:-:S04]  /*14a0*/  IMAD.U32 R6, RZ, RZ, UR4 ;  /* 0x00000004ff067e24 */ /* 0x000fc8000f8e00ff */
[----:B------:R-:W-:-:S04]  /*14b0*/  IMAD R3, R3, 0x8, R6 ;  /* 0x0000000803037824 */ /* 0x000fc800078e0206 */
[----:B------:R3:W4:Y:S01]  /*14c0*/  SYNCS.PHASECHK.TRANS64.TRYWAIT P1, [R3+URZ], R0 ;  /* 0x00000000030075a7 */ /* 0x000722000802017f */
[----:B------:R-:W-:Y:S05]  /*14d0*/  @!P0 BRA `(.L_x_19) ;  /* 0x0000000000048947 */ /* 0x000fea0003800000 */
[----:B------:R-:W-:Y:S01]  /*14e0*/  BPT.TRAP 0x1 ;  /* 0x000000040000795c */ /* 0x000fe20000300000 */
.L_x_19:
[----:B----4-:R-:W-:Y:S05]  /*14f0*/  @P1 BRA `(.L_x_20) ;  /* 0x0000000000081947 */ /* 0x010fea0003800000 */
[----:B------:R-:W4:Y:S02]  /*1500*/  SYNCS.PHASECHK.TRANS64.TRYWAIT P1, [R3+URZ], R0 ;  /* 0x00000000030075a7 */ /* 0x000f24000802017f */
[----:B----4-:R-:W-:Y:S05]  /*1510*/  @!P1 BRA `(.L_x_21) ;  /* 0x000000ac00f09947 */ /* 0x010fea0003800000 */
.L_x_20:
[----:B------:R-:W-:-:S04]  /*1520*/  UISETP.LT.AND UP0, UPT, UR40, 0x1, UPT ;  /* 0x000000012800788c */ /* 0x000fc8000bf01270 */
[----:B------:R-:W-:-:S06]  /*1530*/  USEL UR4, UR40, 0x1, UP0 ;  /* 0x0000000128047887 */ /* 0x000fcc0008000000 */
[----:B---34-:R-:W-:Y:S01]  /*1540*/  IMAD.U32 R0, RZ, RZ, UR4 ;  /* 0x00000004ff007e24 */ /* 0x018fe2000f8e00ff */
[----:B------:R-:W-:Y:S05]  /*1550*/  WARPSYNC.ALL ;  /* 0x0000000000007948 */ /* 0x000fea0003800000 */
[----:B------:R-:W-:-:S04]  /*1560*/  IADD3 R0, -R0, UR40, RZ ;  /* 0x0000002800007c10 */ /* 0x000fc8000fffe1ff */
[----:B------:R-:W-:Y:S02]  /*1570*/  ISETP.GE.AND P1, PT, R0, 0x1, PT ;  /* 0x000000010000780c */ /* 0x000fe40003f26270 */
[----:B------:R-:W-:Y:S01]  /*1580*/  R2UR UR4, R6 ;  /* 0x00000000060472ca */ /* 0x000fe200000e0000 */
[----:B------:R-:W-:Y:S01]  /*1590*/  WARPGROUP.ARRIVE ;  /* 0x00000000000079c5 */ /* 0x000fe20000000000 */
[----:B------:R-:W-:Y:S01]  /*15a0*/  UMOV UR9, 0x40000040 ;  /* 0x4000004000097882 */ /* 0x000fe20000000000 */
[----:B------:R-:W-:-:S10]  /*15b0*/  UMOV UR11, 0x40000040 ;  /* 0x40000040000b7882 */ /* 0x000fd40000000000 */
[----:B------:R-:W-:-:S04]  /*15c0*/  UIADD3 UR4, UR4, 0x20100, URZ ;  /* 0x0002010004047890 */ /* 0x000fc8000fffe03f */
[----:B------:R-:W-:-:S04]  /*15d0*/  USHF.R.U32.HI UR4, URZ, 0x4, UR4 ;  /* 0x000000043f047899 */ /* 0x000fc80008011604 */
[----:B------:R-:W-:Y:S02]  /*15e0*/  ULOP3.LUT UR5, UR4, 0x3fff, URZ, 0xc0, !UPT ;  /* 0x00003fff04057892 */ /* 0x000fe4000f8ec03f */
[----:B------:R-:W-:Y:S02]  /*15f0*/  ULOP3.LUT UR4, UR41, 0x10000, URZ, 0xfc, !UPT ;  /* 0x0001000029047892 */ /* 0x000fe4000f8efc3f */
[----:B------:R-:W-:Y:S02]  /*1600*/  ULOP3.LUT UR5, UR5, 0x10000, URZ, 0xfc, !UPT ;  /* 0x0001000005057892 */ /* 0x000fe4000f8efc3f */
[----:B------:R-:W-:Y:S02]  /*1610*/  ULEA UR6, UR39, UR4, 0xb ;  /* 0x0000000427067291 */ /* 0x000fe4000f8e583f */
[----:B------:R-:W-:-:S05]  /*1620*/  ULEA UR7, UR39, UR5, 0xa ;  /* 0x0000000527077291 */ /* 0x000fca000f8e503f */
[----:B------:R-:W-:Y:S02]  /*1630*/  UMOV UR8, UR6 ;  /* 0x0000000600087c82 */ /* 0x000fe40008000000 */
[----:B------:R-:W-:Y:S02]  /*1640*/  UMOV UR10, UR7 ;  /* 0x00000007000a7c82 */ /* 0x000fe40008000000 */
[----:B------:R-:W-:Y:S01]  /*1650*/  HGMMA.64x128x16.F32 R88, gdesc[UR8], RZ, !UPT, gsb0 ;  /* 0x01e00000085879f0 */ /* 0x000fe2000c0008ff */
[----:B------:R-:W-:Y:S01]  /*1660*/  UIADD3 UR8, UR6, 0x400, URZ ;  /* 0x0000040006087890 */ /* 0x000fe2000fffe03f */
[----:B------:R-:W-:Y:S01]  /*1670*/  UMOV UR9, 0x40000040 ;  /* 0x4000004000097882 */ /* 0x000fe20000000000 */
[----:B------:R-:W-:Y:S02]  /*1680*/  WARPGROUP.DEPBAR.LE gsb0, 0x0 ;  /* 0x00008000000079c5 */ /* 0x000fe40000010000 */
[----:B------:R-:W-:-:S07]  /*1690*/  WARPGROUP.ARRIVE ;  /* 0x00000000000079c5 */ /* 0x000fce0000000000 */
[----:B------:R-:W-:Y:S01]  /*16a0*/  HGMMA.64x128x16.F32 R24, gdesc[UR8], RZ, !UPT, gsb0 ;  /* 0x01e00000081879f0 */ /* 0x000fe2000c0008ff */
[----:B------:R-:W-:Y:S02]  /*16b0*/  UIADD3 UR8, UR6, 0x2, URZ ;  /* 0x0000000206087890 */ /* 0x000fe4000fffe03f */
[----:B------:R-:W-:Y:S01]  /*16c0*/  UIADD3 UR10, UR7, 0x2, URZ ;  /* 0x00000002070a7890 */ /* 0x000fe2000fffe03f */
[----:B------:R-:W-:Y:S01]  /*16d0*/  UMOV UR9, 0x40000040 ;  /* 0x4000004000097882 */ /* 0x000fe20000000000 */
[----:B------:R-:W-:Y:S01]  /*16e0*/  UMOV UR11, 0x40000040 ;  /* 0x40000040000b7882 */ /* 0x000fe20000000000 */
[----:B------:R-:W-:Y:S02]  /*16f0*/  WARPGROUP.DEPBAR.LE gsb0, 0x0 ;  /* 0x00008000000079c5 */ /* 0x000fe40000010000 */
[----:B------:R-:W-:-:S06]  /*1700*/  WARPGROUP.ARRIVE ;  /* 0x00000000000079c5 */ /* 0x000fcc0000000000 */
[----:B------:R-:W-:Y:S01]  /*1710*/  HGMMA.64x128x16.F32 R88, gdesc[UR8], R88, gsb0 ;  /* 0x01e00000085879f0 */ /* 0x000fe20008000858 */
[----:B------:R-:W-:Y:S01]  /*1720*/  UIADD3 UR8, UR6, 0x402, URZ ;  /* 0x0000040206087890 */ /* 0x000fe2000fffe03f */
[----:B------:R-:W-:Y:S01]  /*1730*/  UMOV UR9, 0x40000040 ;  /* 0x4000004000097882 */ /* 0x000fe20000000000 */
[----:B------:R-:W-:Y:S02]  /*1740*/  WARPGROUP.DEPBAR.LE gsb0, 0x0 ;  /* 0x00008000000079c5 */ /* 0x000fe40000010000 */
[----:B------:R-:W-:-:S07]  /*1750*/  WARPGROUP.ARRIVE ;  /* 0x00000000000079c5 */ /* 0x000fce0000000000 */
[----:B------:R-:W-:Y:S01]  /*1760*/  HGMMA.64x128x16.F32 R24, gdesc[UR8], R24, gsb0 ;  /* 0x01e00000081879f0 */ /* 0x000fe20008000818 */
        /* <DEDUP_REMOVED lines=23> */
[----:B------:R-:W-:Y:S03]  /*18e0*/  HGMMA.64x128x16.F32 R24, gdesc[UR8], R24, gsb0 ;  /* 0x01e00000081879f0 */ /* 0x000fe60008000818 */
[----:B------:R-:W-:Y:S02]  /*18f0*/  WARPGROUP.DEPBAR.LE gsb0, 0x0 ;  /* 0x00008000000079c5 */ /* 0x000fe40000010000 */
[----:B------:R-:W-:Y:S05]  /*1900*/  @!P1 BRA `(.L_x_22) ;  /* 0x0000000400749947 */ /* 0x000fea0003800000 */
[----:B------:R-:W-:Y:S02]  /*1910*/  UIADD3 UR6, UR39, 0x1, URZ ;  /* 0x0000000127067890 */ /* 0x000fe4000fffe03f */
[----:B------:R-:W-:Y:S02]  /*1920*/  MOV R3, UR39 ;  /* 0x0000002700037c02 */ /* 0x000fe40008000f00 */
[----:B------:R-:W-:-:S04]  /*1930*/  UISETP.NE.AND UP0, UPT, UR6, 0x4, UPT ;  /* 0x000000040600788c */ /* 0x000fc8000bf05270 */
[----:B------:R-:W-:Y:S02]  /*1940*/  USEL UR7, URZ, 0x1, UP0 ;  /* 0x000000013f077887 */ /* 0x000fe40008000000 */
[----:B------:R-:W-:Y:S02]  /*1950*/  USEL UR6, UR6, URZ, UP0 ;  /* 0x0000003f06067287 */ /* 0x000fe40008000000 */
[----:B------:R-:W-:-:S06]  /*1960*/  ULOP3.LUT UR7, UR38, UR7, URZ, 0x3c, !UPT ;  /* 0x0000000726077292 */ /* 0x000fcc000f8e3c3f */
[----:B------:R-:W-:-:S07]  /*1970*/  IMAD.U32 R7, RZ, RZ, UR7 ;  /* 0x00000007ff077e24 */ /* 0x000fce000f8e00ff */
.L_x_29:
[----:B------:R-:W-:Y:S05]  /*1980*/  @!P0 BRA `(.L_x_23) ;  /* 0x0000000000048947 */ /* 0x000fea0003800000 */
[----:B------:R-:W-:Y:S01]  /*1990*/  BPT.TRAP 0x1 ;  /* 0x000000040000795c */ /* 0x000fe20000300000 */
.L_x_23:
[----:B------:R-:W3:Y:S01]  /*19a0*/  S2UR UR8, SR_CgaCtaId ;  /* 0x00000000000879c3 */ /* 0x000ee20000008800 */
[----:B------:R-:W-:Y:S01]  /*19b0*/  UMOV UR7, 0x400 ;  /* 0x0000040000077882 */ /* 0x000fe20000000000 */
[----:B01----:R-:W-:Y:S01]  /*19c0*/  IMAD.U32 R5, RZ, RZ, UR6 ;  /* 0x00000006ff057e24 */ /* 0x003fe2000f8e00ff */
[----:B------:R-:W-:Y:S01]  /*19d0*/  SHF.L.U32 R4, R7, 0x1f, RZ ;  /* 0x0000001f07047819 */ /* 0x000fe200000006ff */
[----:B---3--:R-:W-:-:S06]  /*19e0*/  ULEA UR7, UR8, UR7, 0x18 ;  /* 0x0000000708077291 */ /* 0x008fcc000f8ec03f */
[----:B------:R-:W-:-:S04]  /*19f0*/  IMAD.U32 R6, RZ, RZ, UR7 ;  /* 0x00000007ff067e24 */ /* 0x000fc8000f8e00ff */
[----:B------:R-:W-:-:S04]  /*1a00*/  IMAD R5, R5, 0x8, R6 ;  /* 0x0000000805057824 */ /* 0x000fc800078e0206 */
[----:B------:R0:W1:Y:S01]  /*1a10*/  SYNCS.PHASECHK.TRANS64.TRYWAIT P1, [R5+URZ], R4 ;  /* 0x00000004050075a7 */ /* 0x000062000802017f */
[----:B------:R-:W-:Y:S05]  /*1a20*/  @!P0 BRA `(.L_x_24) ;  /* 0x0000000000048947 */ /* 0x000fea0003800000 */
[----:B------:R-:W-:Y:S01]  /*1a30*/  BPT.TRAP 0x1 ;  /* 0x000000040000795c */ /* 0x000fe20000300000 */
.L_x_24:
[----:B-1----:R-:W-:Y:S05]  /*1a40*/  @P1 BRA `(.L_x_25) ;  /* 0x0000000000081947 */ /* 0x002fea0003800000 */
[----:B------:R-:W1:Y:S02]  /*1a50*/  SYNCS.PHASECHK.TRANS64.TRYWAIT P1, [R5+URZ], R4 ;  /* 0x00000004050075a7 */ /* 0x000e64000802017f */
[----:B-1----:R-:W-:Y:S05]  /*1a60*/  @!P1 BRA `(.L_x_26) ;  /* 0x000000a800b09947 */ /* 0x002fea0003800000 */
.L_x_25:
[----:B------:R-:W-:Y:S01]  /*1a70*/  ULEA UR7, UR6, UR4, 0xb ;  /* 0x0000000406077291 */ /* 0x000fe2000f8e583f */
[----:B------:R-:W-:Y:S01]  /*1a80*/  WARPGROUP.ARRIVE ;  /* 0x00000000000079c5 */ /* 0x000fe20000000000 */
[----:B------:R-:W-:Y:S01]  /*1a90*/  ULEA UR12, UR6, UR5, 0xa ;  /* 0x00000005060c7291 */ /* 0x000fe2000f8e503f */
[----:B------:R-:W-:Y:S01]  /*1aa0*/  UMOV UR9, 0x40000040 ;  /* 0x4000004000097882 */ /* 0x000fe20000000000 */
[----:B------:R-:W-:-:S03]  /*1ab0*/  UMOV UR11, 0x40000040 ;  /* 0x40000040000b7882 */ /* 0x000fc60000000000 */
[----:B------:R-:W-:Y:S02]  /*1ac0*/  UMOV UR8, UR7 ;  /* 0x0000000700087c82 */ /* 0x000fe40008000000 */
[----:B------:R-:W-:Y:S02]  /*1ad0*/  UMOV UR10, UR12 ;  /* 0x0000000c000a7c82 */ /* 0x000fe40008000000 */
        /* <DEDUP_REMOVED lines=44> */
[----:B------:R-:W-:Y:S01]  /*1da0*/  BPT.TRAP 0x1 ;  /* 0x000000040000795c */ /* 0x000fe20000300000 */
.L_x_27:
[----:B------:R-:W-:-:S13]  /*1db0*/  ISETP.NE.AND P1, PT, R22, RZ, PT ;  /* 0x000000ff1600720c */ /* 0x000fda0003f25270 */
[----:B01----:R-:W-:-:S04]  /*1dc0*/  @P1 IMAD R4, R3, 0x8, R6 ;  /* 0x0000000803041824 */ /* 0x003fc800078e0206 */
[----:B------:R-:W-:-:S05]  /*1dd0*/  @P1 VIADD R5, R4, 0x20 ;  /* 0x0000002004051836 */ /* 0x000fca0000000000 */
[----:B------:R-:W-:-:S04]  /*1de0*/  @P1 PRMT R5, R152, 0x654, R5 ;  /* 0x0000065498051816 */ /* 0x000fc80000000005 */
[----:B------:R0:W-:Y:S01]  /*1df0*/  @P1 SYNCS.ARRIVE.TRANS64.RED.A1T0 RZ, [R5+URZ], RZ ;  /* 0x000000ff05ff19a7 */ /* 0x0001e2000810043f */
[----:B------:R-:W-:-:S13]  /*1e00*/  ISETP.GT.U32.AND P1, PT, R19, 0x1, PT ;  /* 0x000000011300780c */ /* 0x000fda0003f24070 */
[----:B0-----:R-:W-:Y:S05]  /*1e10*/  @P1 BRA `(.L_x_28) ;  /* 0x0000000000041947 */ /* 0x001fea0003800000 */
[----:B------:R-:W-:Y:S01]  /*1e20*/  BPT.TRAP 0x1 ;  /* 0x000000040000795c */ /* 0x000fe20000300000 */
.L_x_28:
[----:B------:R-:W-:Y:S01]  /*1e30*/  UIADD3 UR6, UR6, 0x1, URZ ;  /* 0x0000000106067890 */ /* 0x000fe2000fffe03f */
[C---:B------:R-:W-:Y:S01]  /*1e40*/  ISETP.GT.AND P2, PT, R0.reuse, 0x1, PT ;  /* 0x000000010000780c */ /* 0x040fe20003f44270 */
[----:B------:R-:W-:Y:S02]  /*1e50*/  VIADD R3, R3, 0x1 ;  /* 0x0000000103037836 */ /* 0x000fe40000000000 */
[----:B------:R-:W-:Y:S01]  /*1e60*/  UISETP.NE.AND UP0, UPT, UR6, 0x4, UPT ;  /* 0x000000040600788c */ /* 0x000fe2000bf05270 */
[----:B------:R-:W-:Y:S02]  /*1e70*/  VIADD R0, R0, 0xffffffff ;  /* 0xffffffff00007836 */ /* 0x000fe40000000000 */
[C---:B------:R-:W-:Y:S01]  /*1e80*/  ISETP.NE.AND P1, PT, R3.reuse, 0x4, PT ;  /* 0x000000040300780c */ /* 0x040fe20003f25270 */
[----:B------:R-:W-:Y:S02]  /*1e90*/  USEL UR7, URZ, 0x1, UP0 ;  /* 0x000000013f077887 */ /* 0x000fe40008000000 */
[----:B------:R-:W-:Y:S01]  /*1ea0*/  USEL UR6, UR6, URZ, UP0 ;  /* 0x0000003f06067287 */ /* 0x000fe20008000000 */
[----:B------:R-:W-:-:S03]  /*1eb0*/  SEL R3, R3, RZ, P1 ;  /* 0x000000ff03037207 */ /* 0x000fc60000800000 */
[----:B------:R-:W-:Y:S01]  /*1ec0*/  LOP3.LUT R7, R7, UR7, RZ, 0x3c, !PT ;  /* 0x0000000707077c12 */ /* 0x000fe2000f8e3cff */
[----:B------:R-:W-:Y:S07]  /*1ed0*/  @P2 BRA `(.L_x_29) ;  /* 0xfffffff800a82947 */ /* 0x000fee000383ffff */
.L_x_22:
[----:B------:R-:W3:Y:S02]  /*1ee0*/  LDC R0, c[0x0][0x28c] ;  /* 0x0000a300ff007b82 */ /* 0x000ee40000000800 */
[----:B---3--:R-:W-:-:S13]  /*1ef0*/  ISETP.GE.AND P1, PT, R0, 0x1, PT ;  /* 0x000000010000780c */ /* 0x008fda0003f26270 */
[----:B------:R-:W-:Y:S05]  /*1f00*/  @!P1 BRA `(.L_x_30) ;  /* 0x0000000000409947 */ /* 0x000fea0003800000 */
[----:B------:R-:W-:Y:S05]  /*1f10*/  @!P0 BRA `(.L_x_31) ;  /* 0x0000000000048947 */ /* 0x000fea0003800000 */
[----:B------:R-:W-:Y:S01]  /*1f20*/  BPT.TRAP 0x1 ;  /* 0x000000040000795c */ /* 0x000fe20000300000 */
.L_x_31:
[----:B------:R-:W-:Y:S01]  /*1f30*/  ISETP.NE.AND P0, PT, R22, RZ, PT ;  /* 0x000000ff1600720c */ /* 0x000fe20003f05270 */
[----:B------:R-:W-:-:S12]  /*1f40*/  UISETP.LT.AND UP1, UPT, UR40, 0x1, UPT ;  /* 0x000000012800788c */ /* 0x000fd8000bf21270 */
[----:B------:R-:W-:-:S05]  /*1f50*/  VOTEU.ANY UP0, P0 ;  /* 0x00000000003f7886 */ /* 0x000fca0000000100 */
[----:B------:R-:W-:-:S04]  /*1f60*/  @UP0 USEL UR4, UR40, 0x1, UP1 ;  /* 0x0000000128040887 */ /* 0x000fc80008800000 */
[----:B------:R-:W-:-:S06]  /*1f70*/  @UP0 UIADD3 UR4, UR39, UR40, -UR4 ;  /* 0x0000002827040290 */ /* 0x000fcc000fffe804 */
[----:B------:R-:W-:-:S05]  /*1f80*/  MOV R0, UR4 ;  /* 0x0000000400007c02 */ /* 0x000fca0008000f00 */
[----:B------:R-:W-:-:S05]  /*1f90*/  @P0 IMAD.SHL.U32 R0, R0, 0x8, RZ ;  /* 0x0000000800000824 */ /* 0x000fca00078e00ff */
[----:B------:R-:W-:-:S04]  /*1fa0*/  @P0 LOP3.LUT R0, R0, 0x18, RZ, 0xc0, !PT ;  /* 0x0000001800000812 */ /* 0x000fc800078ec0ff */
[----:B------:R-:W-:-:S04]  /*1fb0*/  @P0 IADD3 R3, R6, 0x20, R0 ;  /* 0x0000002006030810 */ /* 0x000fc80007ffe000 */
[----:B------:R-:W-:-:S04]  /*1fc0*/  @P0 PRMT R3, R152, 0x654, R3 ;  /* 0x0000065498030816 */ /* 0x000fc80000000003 */
[----:B------:R3:W-:Y:S01]  /*1fd0*/  @P0 SYNCS.ARRIVE.TRANS64.RED.A1T0 RZ, [R3+URZ], RZ ;  /* 0x000000ff03ff09a7 */ /* 0x0007e2000810043f */
[----:B------:R-:W-:-:S13]  /*1fe0*/  ISETP.GT.U32.AND P0, PT, R19, 0x1, PT ;  /* 0x000000011300780c */ /* 0x000fda0003f04070 */
[----:B---3--:R-:W-:Y:S05]  /*1ff0*/  @P0 BRA `(.L_x_30) ;  /* 0x0000000000040947 */ /* 0x008fea0003800000 */
[----:B------:R-:W-:Y:S01]  /*2000*/  BPT.TRAP 0x1 ;  /* 0x000000040000795c */ /* 0x000fe20000300000 */
.L_x_30:
[----:B------:R-:W3:Y:S01]  /*2010*/  LDC R6, c[0x0][0x288] ;  /* 0x0000a200ff067b82 */ /* 0x000ee20000000800 */
[--C-:B------:R-:W-:Y:S01]  /*2020*/  SHF.R.U32.HI R0, RZ, 0x2, R18.reuse ;  /* 0x00000002ff007819 */ /* 0x100fe20000011612 */
[----:B------:R-:W-:Y:S01]  /*2030*/  UIADD3 UR39, UR40, UR39, URZ ;  /* 0x0000002728277290 */ /* 0x000fe2000fffe03f */
[----:B01----:R-:W-:Y:S01]  /*2040*/  SHF.R.U32.HI R5, RZ, 0x7, R18 ;  /* 0x00000007ff057819 */ /* 0x003fe20000011612 */
[----:B------:R-:W-:Y:S01]  /*2050*/  IMAD.SHL.U32 R13, R154, 0x80, RZ ;  /* 0x000000809a0d7824 */ /* 0x000fe200078e00ff */
[----:B------:R-:W-:Y:S01]  /*2060*/  LOP3.LUT R3, R0, 0x7, RZ, 0xc0, !PT ;  /* 0x0000000700037812 */ /* 0x000fe200078ec0ff */
[----:B------:R-:W-:Y:S01]  /*2070*/  USHF.R.U32.HI UR4, URZ, 0x2, UR39 ;  /* 0x000000023f047899 */ /* 0x000fe20008011627 */
[----:B------:R-:W-:Y:S01]  /*2080*/  LOP3.LUT R4, R18, 0x60, RZ, 0xc0, !PT ;  /* 0x0000006012047812 */ /* 0x000fe200078ec0ff */
[----:B------:R-:W-:Y:S01]  /*2090*/  ULDC UR8, c[0x0][0x284] ;  /* 0x0000a10000087ab9 */ /* 0x000fe20000000800 */
[----:B------:R-:W-:Y:S01]  /*20a0*/  LOP3.LUT R0, R5, 0x1, RZ, 0xc0, !PT ;  /* 0x0000000105007812 */ /* 0x000fe200078ec0ff */
[----:B------:R-:W-:Y:S01]  /*20b0*/  ULOP3.LUT UR4, UR4, 0x1, URZ, 0xc0, !UPT ;  /* 0x0000000104047892 */ /* 0x000fe2000f8ec03f */
[----:B------:R-:W-:Y:S01]  /*20c0*/  SHF.R.U32.HI R10, RZ, 0x1, R4 ;  /* 0x00000001ff0a7819 */ /* 0x000fe20000011604 */
[----:B------:R-:W-:Y:S01]  /*20d0*/  UISETP.GT.U32.AND UP1, UPT, UR39, 0x3, UPT ;  /* 0x000000032700788c */ /* 0x000fe2000bf24070 */
[----:B------:R-:W-:Y:S01]  /*20e0*/  SHF.R.S32.HI R21, RZ, 0x1f, R23 ;  /* 0x0000001fff157819 */ /* 0x000fe20000011417 */
[----:B------:R-:W-:Y:S01]  /*20f0*/  IMAD.SHL.U32 R4, R0, 0x40, RZ ;  /* 0x0000004000047824 */ /* 0x000fe200078e00ff */
[--C-:B------:R-:W-:Y:S01]  /*2100*/  IADD3 R5, RZ, -R10, -R3.reuse ;  /* 0x8000000aff057210 */ /* 0x100fe20007ffe803 */
[----:B------:R-:W-:Y:S01]  /*2110*/  UISETP.NE.U32.AND UP0, UPT, UR4, 0x1, UPT ;  /* 0x000000010400788c */ /* 0x000fe2000bf05070 */
[----:B------:R-:W-:Y:S01]  /*2120*/  IMAD.WIDE R8, R153, 0x100, RZ ;  /* 0x0000010099087825 */ /* 0x000fe200078e02ff */
[----:B------:R-:W-:Y:S01]  /*2130*/  ULDC.64 UR6, c[0x0][0x5d0] ;  /* 0x0001740000067ab9 */ /* 0x000fe20000000a00 */
[----:B--2---:R-:W-:Y:S01]  /*2140*/  LOP3.LUT R157, R4, 0x40, R3, 0xe2, !PT ;  /* 0x00000040049d7812 */ /* 0x004fe200078ee203 */
[----:B------:R-:W-:Y:S01]  /*2150*/  UISETP.LT.U32.AND UP1, UPT, UR40, 0x4, UP1 ;  /* 0x000000042800788c */ /* 0x000fe20008f21070 */
[----:B------:R-:W-:Y:S01]  /*2160*/  LOP3.LUT R3, R18, 0x3, RZ, 0xc0, !PT ;  /* 0x0000000312037812 */ /* 0x000fe200078ec0ff */
[----:B------:R-:W-:Y:S01]  /*2170*/  UISETP.GT.U32.AND UP0, UPT, UR40, 0x3, !UP0 ;  /* 0x000000032800788c */ /* 0x000fe2000c704070 */
[----:B------:R-:W-:Y:S01]  /*2180*/  IMAD R4, R21, UR6, RZ ;  /* 0x0000000615047c24 */ /* 0x000fe2000f8e02ff */
[----:B---3--:R-:W-:Y:S01]  /*2190*/  ISETP.GE.AND P0, PT, R13, R6, PT ;  /* 0x000000060d00720c */ /* 0x008fe20003f06270 */
[----:B------:R-:W-:Y:S01]  /*21a0*/  IMAD R0, R0, -0x40, R5 ;  /* 0xffffffc000007824 */ /* 0x000fe200078e0205 */
[----:B------:R-:W-:Y:S01]  /*21b0*/  USEL UR5, URZ, 0x1, !UP1 ;  /* 0x000000013f057887 */ /* 0x000fe2000c800000 */
[----:B------:R-:W-:Y:S01]  /*21c0*/  IMAD R12, R3, -0x2, R6 ;  /* 0xfffffffe030c7824 */ /* 0x000fe200078e0206 */
[----:B------:R-:W-:Y:S01]  /*21d0*/  USEL UR4, URZ, 0x1, !UP0 ;  /* 0x000000013f047887 */ /* 0x000fe2000c000000 */
[----:B------:R-:W-:Y:S01]  /*21e0*/  IMAD.SHL.U32 R3, R153, 0x100, RZ ;  /* 0x0000010099037824 */ /* 0x000fe200078e00ff */
[----:B------:R-:W-:Y:S01]  /*21f0*/  ULOP3.LUT UR39, UR39, 0x3, URZ, 0xc0, !UPT ;  /* 0x0000000327277892 */ /* 0x000fe2000f8ec03f */
[----:B------:R-:W-:Y:S01]  /*2200*/  IMAD.SHL.U32 R6, R18, 0x2, RZ ;  /* 0x0000000212067824 */ /* 0x000fe200078e00ff */
[----:B------:R-:W-:Y:S01]  /*2210*/  ULOP3.LUT UR38, UR4, UR38, UR5, 0x96, !UPT ;  /* 0x0000002604267292 */ /* 0x000fe2000f8e9605 */
[----:B------:R-:W-:Y:S01]  /*2220*/  IMAD R11, R23, UR7, R4 ;  /* 0x00000007170b7c24 */ /* 0x000fe2000f8e0204 */
[----:B------:R-:W-:Y:S01]  /*2230*/  ISETP.GE.OR P0, PT, R3, UR8, P0 ;  /* 0x0000000803007c0c */ /* 0x000fe20008706670 */
[----:B------:R-:W-:Y:S01]  /*2240*/  IMAD.MOV.U32 R153, RZ, RZ, -0x1 ;  /* 0xffffffffff997424 */ /* 0x000fe200078e00ff */
[----:B------:R-:W-:-:S02]  /*2250*/  LOP3.LUT R6, R13, 0x6, R6, 0xf8, !PT ;  /* 0x000000060d067812 */ /* 0x000fc400078ef806 */
[----:B------:R-:W-:Y:S01]  /*2260*/  IADD3 R3, -R3, UR8, R0 ;  /* 0x0000000803037c10 */ /* 0x000fe2000fffe100 */
[----:B------:R-:W-:Y:S01]  /*2270*/  IMAD.IADD R0, R12, 0x1, -R13 ;  /* 0x000000010c007824 */ /* 0x000fe200078e0a0d */
[----:B------:R-:W-:Y:S02]  /*2280*/  SHF.R.S32.HI R7, RZ, 0x1f, R6 ;  /* 0x0000001fff077819 */ /* 0x000fe40000011406 */
[----:B------:R-:W-:Y:S01]  /*2290*/  LOP3.LUT R157, R8, R157, R10, 0xfe, !PT ;  /* 0x0000009d089d7212 */ /* 0x000fe200078efe0a */
[----:B------:R-:W-:-:S04]  /*22a0*/  IMAD.WIDE.U32 R4, R23, UR6, R6 ;  /* 0x0000000617047c25 */ /* 0x000fc8000f8e0006 */
[----:B------:R-:W-:Y:S01]  /*22b0*/  IMAD.IADD R11, R5, 0x1, R11 ;  /* 0x00000001050b7824 */ /* 0x000fe200078e020b */
[----:B------:R-:W-:Y:S01]  /*22c0*/  MOV R10, R4 ;  /* 0x00000004000a7202 */ /* 0x000fe20000000f00 */
[----:B------:R-:W-:Y:S06]  /*22d0*/  @P0 BRA `(.L_x_32) ;  /* 0x0000008400680947 */ /* 0x000fec0003800000 */
[----:B------:R-:W0:Y:S01]  /*22e0*/  LDC.64 R4, c[0x0][0x5c8] ;  /* 0x00017200ff047b82 */ /* 0x000e220000000a00 */
[----:B-----5:R-:W-:Y:S01]  /*22f0*/  FSETP.NEU.AND P0, PT, R156, RZ, PT ;  /* 0x000000ff9c00720b */ /* 0x020fe20003f0d000 */
[----:B------:R-:W-:Y:S01]  /*2300*/  BSSY B0, `(.L_x_32) ;  /* 0x0000857000007945 */ /* 0x000fe20003800000 */
[----:B------:R-:W-:-:S04]  /*2310*/  ISETP.GT.AND P3, PT, R3, RZ, PT ;  /* 0x000000ff0300720c */ /* 0x000fc80003f64270 */
[----:B------:R-:W-:Y:S01]  /*2320*/  ISETP.GT.AND P1, PT, R0, RZ, P3 ;  /* 0x000000ff0000720c */ /* 0x000fe20001f24270 */
[-C--:B0-----:R-:W-:Y:S02]  /*2330*/  IMAD R12, R9, R4.reuse, RZ ;  /* 0x00000004090c7224 */ /* 0x081fe400078e02ff */
[----:B------:R-:W-:-:S04]  /*2340*/  IMAD.WIDE.U32 R168, R157, R4, R10 ;  /* 0x000000049da87225 */ /* 0x000fc800078e000a */
[----:B------:R-:W-:-:S04]  /*2350*/  IMAD R11, R157, R5, R12 ;  /* 0x000000059d0b7224 */ /* 0x000fc800078e020c */
[----:B------:R-:W-:Y:S01]  /*2360*/  IMAD.IADD R167, R169, 0x1, R11 ;  /* 0x00000001a9a77824 */ /* 0x000fe200078e020b */
[----:B------:R-:W-:Y:S06]  /*2370*/  @!P0 BRA `(.L_x_33) ;  /* 0x0000006000088947 */ /* 0x000fec0003800000 */
[----:B------:R-:W0:Y:S01]  /*2380*/  LDC.64 R12, c[0x0][0x5b8] ;  /* 0x00016e00ff0c7b82 */ /* 0x000e220000000a00 */
[----:B------:R-:W-:-:S07]  /*2390*/  ULDC.64 UR4, c[0x0][0x5c0] ;  /* 0x0001700000047ab9 */ /* 0x000fce0000000a00 */
[----:B------:R-:W1:Y:S08]  /*23a0*/  LDC.64 R14, c[0x0][0x5b0] ;  /* 0x00016c00ff0e7b82 */ /* 0x000e700000000a00 */
[----:B------:R-:W2:Y:S01]  /*23b0*/  LDC.64 R10, c[0x0][0x5a8] ;  /* 0x00016a00ff0a7b82 */ /* 0x000ea20000000a00 */
[----:B0-----:R-:W-:-:S04]  /*23c0*/  IMAD R20, R21, R12, RZ ;  /* 0x0000000c15147224 */ /* 0x001fc800078e02ff */
[C---:B------:R-:W-:Y:S02]  /*23d0*/  IMAD R13, R23.reuse, R13, R20 ;  /* 0x0000000d170d7224 */ /* 0x040fe400078e0214 */
[----:B------:R-:W-:-:S04]  /*23e0*/  IMAD.WIDE.U32 R20, R23, R12, R6 ;  /* 0x0000000c17147225 */ /* 0x000fc800078e0006 */
[-C--:B-1----:R-:W-:Y:S02]  /*23f0*/  IMAD R154, R9, R14.reuse, RZ ;  /* 0x0000000e099a7224 */ /* 0x082fe400078e02ff */
[----:B------:R-:W-:Y:S02]  /*2400*/  IMAD.IADD R159, R21, 0x1, R13 ;  /* 0x00000001159f7824 */ /* 0x000fe400078e020d */
[----:B------:R-:W-:Y:S02]  /*2410*/  IMAD.MOV.U32 R158, RZ, RZ, R20 ;  /* 0x000000ffff9e7224 */ /* 0x000fe400078e0014 */
[C---:B------:R-:W-:Y:S02]  /*2420*/  IMAD R169, R157.reuse, R15, R154 ;  /* 0x0000000f9da97224 */ /* 0x040fe400078e029a */
[----:B------:R-:W-:-:S04]  /*2430*/  IMAD.WIDE.U32 R160, R157, R14, R158 ;  /* 0x0000000e9da07225 */ /* 0x000fc800078e009e */
[----:B------:R-:W-:Y:S01]  /*2440*/  IMAD.IADD R154, R161, 0x1, R169 ;  /* 0x00000001a19a7824 */ /* 0x000fe200078e02a9 */
[----:B--2---:R-:W-:-:S04]  /*2450*/  LEA R162, P0, R160, R10, 0x1 ;  /* 0x0000000aa0a27211 */ /* 0x004fc800078008ff */
[----:B------:R-:W-:-:S05]  /*2460*/  LEA.HI.X R163, R160, R11, R154, 0x1, P0 ;  /* 0x0000000ba0a37211 */ /* 0x000fca00000f0c9a */
[----:B------:R-:W2:Y:S01]  /*2470*/  @P1 LDG.E.LTC128B.U16 R154, desc[UR36][R162.64] ;  /* 0x00000024a29a1981 */ /* 0x000ea2000c1e1520 */
[----:B------:R-:W-:Y:S01]  /*2480*/  IMAD.WIDE.U32 R164, R157, R14, R6 ;  /* 0x0000000e9da47225 */ /* 0x000fe200078e0006 */
[----:B------:R-:W-:Y:S01]  /*2490*/  ISETP.GT.AND P2, PT, R0, 0x1, P3 ;  /* 0x000000010000780c */ /* 0x000fe20001f44270 */
[----:B------:R-:W-:Y:S01]  /*24a0*/  BSSY B1, `(.L_x_34) ;  /* 0x0000012000017945 */ /* 0x000fe20003800000 */
[----:B------:R-:W-:Y:S01]  /*24b0*/  LEA R160, P0, R168, UR4, 0x1 ;  /* 0x00000004a8a07c11 */ /* 0x000fe2000f8008ff */
[----:B------:R-:W-:Y:S02]  /*24c0*/  IMAD.IADD R165, R169, 0x1, R165 ;  /* 0x00000001a9a57824 */ /* 0x000fe400078e02a5 */
[----:B------:R-:W-:-:S04]  /*24d0*/  IMAD.WIDE.U32 R164, R23, R12, R164 ;  /* 0x0000000c17a47225 */ /* 0x000fc800078e00a4 */
[----:B--2---:R-:W-:-:S05]  /*24e0*/  HADD2.F32 R161, -RZ, R154.H0_H0 ;  /* 0x2000009affa17230 */ /* 0x004fca0000004100 */
[----:B------:R-:W-:-:S04]  /*24f0*/  FMUL R161, R161, R156 ;  /* 0x0000009ca1a17220 */ /* 0x000fc80000400000 */
[----:B------:R-:W-:Y:S01]  /*2500*/  FFMA R161, R88, R155, R161 ;  /* 0x0000009b58a17223 */ /* 0x000fe200000000a1 */
[----:B------:R-:W-:-:S04]  /*2510*/  IMAD.IADD R88, R13, 0x1, R165 ;  /* 0x000000010d587824 */ /* 0x000fc800078e02a5 */
[----:B------:R-:W-:Y:S02]  /*2520*/  F2FP.F16.F32.PACK_AB R163, RZ, R161 ;  /* 0x000000a1ffa3723e */ /* 0x000fe400000000ff */
[----:B------:R-:W-:Y:S02]  /*2530*/  LEA.HI.X R161, R168, UR5, R167, 0x1, P0 ;  /* 0x00000005a8a17c11 */ /* 0x000fe400080f0ca7 */
[----:B------:R-:W-:Y:S02]  /*2540*/  PRMT R165, R163, 0x7610, R165 ;  /* 0x00007610a3a57816 */ /* 0x000fe400000000a5 */
[----:B------:R-:W-:-:S03]  /*2550*/  LEA R162, P0, R164, R10, 0x1 ;  /* 0x0000000aa4a27211 */ /* 0x000fc600078008ff */
[----:B------:R0:W-:Y:S01]  /*2560*/  @P1 STG.E.U16 desc[UR36][R160.64], R165 ;  /* 0x000000a5a0001986 */ /* 0x0001e2000c101524 */
[----:B------:R-:W-:Y:S01]  /*2570*/  LEA.HI.X R163, R164, R11, R88, 0x1, P0 ;  /* 0x0000000ba4a37211 */ /* 0x000fe200000f0c58 */
[C---:B------:R-:W-:Y:S01]  /*2580*/  IMAD.SHL.U32 R164, R14.reuse, 0x8, RZ ;  /* 0x000000080ea47824 */ /* 0x040fe200078e00ff */
[----:B0-----:R-:W-:Y:S01]  /*2590*/  SHF.L.U64.HI R165, R14, 0x3, R15 ;  /* 0x000000030ea57819 */ /* 0x001fe2000001020f */
[----:B------:R-:W-:Y:S06]  /*25a0*/  @!P2 BRA `(.L_x_35) ;  /* 0x000000000004a947 */ /* 0x000fec0003800000 */
[----:B------:R0:W5:Y:S02]  /*25b0*/  LDG.E.LTC128B.U16 R154, desc[UR36][R162.64+0x2] ;  /* 0x00000224a29a7981 */ /* 0x000164000c1e1520 */
.L_x_35:
[----:B------:R-:W-:Y:S05]  /*25c0*/  BSYNC B1 ;  /* 0x0000000000017941 */ /* 0x000fea0003800000 */
.L_x_34:
[----:B-----5:R-:W-:Y:S01]  /*25d0*/  HADD2.F32 R167, -RZ, R154.H0_H0 ;  /* 0x2000009affa77230 */ /* 0x020fe20000004100 */
[----:B------:R-:W-:Y:S01]  /*25e0*/  ISETP.GT.AND P0, PT, R3, 0x8, PT ;  /* 0x000000080300780c */ /* 0x000fe20003f04270 */
[----:B------:R-:W-:-:S04]  /*25f0*/  IMAD.WIDE.U32 R172, R157, R14, R164 ;  /* 0x0000000e9dac7225 */ /* 0x000fc800078e00a4 */
[----:B------:R-:W-:Y:S01]  /*2600*/  FMUL R88, R167, R156 ;  /* 0x0000009ca7587220 */ /* 0x000fe20000400000 */
[----:B------:R-:W-:Y:S01]  /*2610*/  IMAD.IADD R171, R169, 0x1, R173 ;  /* 0x00000001a9ab7824 */ /* 0x000fe200078e02ad */
[----:B------:R-:W-:Y:S02]  /*2620*/  IADD3 R167, P4, R20, R172, RZ ;  /* 0x000000ac14a77210 */ /* 0x000fe40007f9e0ff */
[----:B------:R-:W-:Y:S01]  /*2630*/  FFMA R89, R89, R155, R88 ;  /* 0x0000009b59597223 */ /* 0x000fe20000000058 */
[----:B------:R-:W-:Y:S02]  /*2640*/  ISETP.GT.AND P1, PT, R0, RZ, P0 ;  /* 0x000000ff0000720c */ /* 0x000fe40000724270 */
[----:B------:R-:W-:Y:S02]  /*2650*/  IADD3.X R168, R171, R159, RZ, P4, !PT ;  /* 0x0000009faba87210 */ /* 0x000fe400027fe4ff */
[----:B------:R-:W-:Y:S02]  /*2660*/  LEA R88, P4, R167, R10, 0x1 ;  /* 0x0000000aa7587211 */ /* 0x000fe400078808ff */
[----:B------:R-:W-:-:S02]  /*2670*/  F2FP.F16.F32.PACK_AB R169, RZ, R89 ;  /* 0x00000059ffa9723e */ /* 0x000fc400000000ff */
[--C-:B------:R-:W-:Y:S02]  /*2680*/  LEA.HI.X R89, R167, R11, R168.reuse, 0x1, P4 ;  /* 0x0000000ba7597211 */ /* 0x100fe400020f0ca8 */
[----:B------:R-:W-:-:S05]  /*2690*/  PRMT R168, R169, 0x7610, R168 ;  /* 0x00007610a9a87816 */ /* 0x000fca00000000a8 */
[----:B------:R1:W-:Y:S04]  /*26a0*/  @P2 STG.E.U16 desc[UR36][R160.64+0x2], R168 ;  /* 0x000002a8a0002986 */ /* 0x0003e8000c101524 */
[----:B------:R2:W3:Y:S01]  /*26b0*/  @P1 LDG.E.LTC128B.U16 R154, desc[UR36][R88.64] ;  /* 0x00000024589a1981 */ /* 0x0004e2000c1e1520 */
[----:B------:R-:W-:Y:S01]  /*26c0*/  IMAD.SHL.U32 R167, R4, 0x10, RZ ;  /* 0x0000001004a77824 */ /* 0x000fe200078e00ff */
[----:B------:R-:W-:Y:S01]  /*26d0*/  IADD3 R172, P2, R6, R172, RZ ;  /* 0x000000ac06ac7210 */ /* 0x000fe20007f5e0ff */
[----:B------:R-:W-:Y:S03]  /*26e0*/  BSSY B1, `(.L_x_36) ;  /* 0x0000011000017945 */ /* 0x000fe60003800000 */
[----:B------:R-:W-:Y:S01]  /*26f0*/  IADD3 R170, P4, R167, R160, RZ ;  /* 0x000000a0a7aa7210 */ /* 0x000fe20007f9e0ff */
[----:B------:R-:W-:Y:S01]  /*2700*/  IMAD.X R173, R7, 0x1, R171, P2 ;  /* 0x0000000107ad7824 */ /* 0x000fe200010e06ab */
[----:B------:R-:W-:Y:S01]  /*2710*/  ISETP.GT.AND P2, PT, R0, 0x1, P0 ;  /* 0x000000010000780c */ /* 0x000fe20000744270 */
[----:B------:R-:W-:-:S04]  /*2720*/  IMAD.WIDE.U32 R172, R23, R12, R172 ;  /* 0x0000000c17ac7225 */ /* 0x000fc800078e00ac */
[----:B-1----:R-:W-:Y:S01]  /*2730*/  IMAD.IADD R168, R13, 0x1, R173 ;  /* 0x000000010da87824 */ /* 0x002fe200078e02ad */
[----:B--2---:R-:W-:-:S04]  /*2740*/  LEA R88, P5, R172, R10, 0x1 ;  /* 0x0000000aac587211 */ /* 0x004fc800078a08ff */
[----:B------:R-:W-:Y:S01]  /*2750*/  LEA.HI.X R89, R172, R11, R168, 0x1, P5 ;  /* 0x0000000bac597211 */ /* 0x000fe200028f0ca8 */
[----:B---3--:R-:W-:-:S05]  /*2760*/  HADD2.F32 R169, -RZ, R154.H0_H0 ;  /* 0x2000009affa97230 */ /* 0x008fca0000004100 */
[----:B------:R-:W-:-:S04]  /*2770*/  FMUL R169, R169, R156 ;  /* 0x0000009ca9a97220 */ /* 0x000fc80000400000 */
[----:B------:R-:W-:Y:S01]  /*2780*/  FFMA R90, R90, R155, R169 ;  /* 0x0000009b5a5a7223 */ /* 0x000fe200000000a9 */
[----:B------:R-:W-:-:S04]  /*2790*/  SHF.L.U64.HI R169, R4, 0x4, R5 ;  /* 0x0000000404a97819 */ /* 0x000fc80000010205 */
[----:B------:R-:W-:Y:S01]  /*27a0*/  F2FP.F16.F32.PACK_AB R90, RZ, R90 ;  /* 0x0000005aff5a723e */ /* 0x000fe200000000ff */
[----:B------:R-:W-:-:S05]  /*27b0*/  IMAD.X R171, R169, 0x1, R161, P4 ;  /* 0x00000001a9ab7824 */ /* 0x000fca00020e06a1 */
[----:B------:R1:W-:Y:S01]  /*27c0*/  @P1 STG.E.U16 desc[UR36][R170.64], R90 ;  /* 0x0000005aaa001986 */ /* 0x0003e2000c101524 */
[----:B------:R-:W-:Y:S05]  /*27d0*/  @!P2 BRA `(.L_x_37) ;  /* 0x000000000004a947 */ /* 0x000fea0003800000 */
[----:B------:R2:W5:Y:S02]  /*27e0*/  LDG.E.LTC128B.U16 R154, desc[UR36][R88.64+0x2] ;  /* 0x00000224589a7981 */ /* 0x000564000c1e1520 */
.L_x_37:
[----:B------:R-:W-:Y:S05]  /*27f0*/  BSYNC B1 ;  /* 0x0000000000017941 */ /* 0x000fea0003800000 */
.L_x_36:
[----:B-----5:R-:W-:Y:S01]  /*2800*/  HADD2.F32 R173, -RZ, R154.H0_H0 ;  /* 0x2000009affad7230 */ /* 0x020fe20000004100 */
[----:B------:R-:W-:Y:S01]  /*2810*/  ISETP.GT.AND P1, PT, R0, 0x8, P3 ;  /* 0x000000080000780c */ /* 0x000fe20001f24270 */
[----:B------:R-:W-:Y:S03]  /*2820*/  BSSY B1, `(.L_x_38) ;  /* 0x000000a000017945 */ /* 0x000fe60003800000 */
[----:B-1----:R-:W-:-:S04]  /*2830*/  FMUL R90, R173, R156 ;  /* 0x0000009cad5a7220 */ /* 0x002fc80000400000 */
[----:B------:R-:W-:Y:S01]  /*2840*/  FFMA R90, R91, R155, R90 ;  /* 0x0000009b5b5a7223 */ /* 0x000fe2000000005a */
[----:B------:R-:W-:-:S04]  /*2850*/  @P2 IMAD.MOV.U32 R91, RZ, RZ, R171 ;  /* 0x000000ffff5b2224 */ /* 0x000fc800078e00ab */
[----:B------:R-:W-:-:S04]  /*2860*/  F2FP.F16.F32.PACK_AB R90, RZ, R90 ;  /* 0x0000005aff5a723e */ /* 0x000fc800000000ff */
[----:B------:R-:W-:Y:S01]  /*2870*/  PRMT R168, R90, 0x7610, R168 ;  /* 0x000076105aa87816 */ /* 0x000fe200000000a8 */
[----:B------:R-:W-:-:S05]  /*2880*/  @P2 IMAD.MOV.U32 R90, RZ, RZ, R170 ;  /* 0x000000ffff5a2224 */ /* 0x000fca00078e00aa */
[----:B------:R1:W-:Y:S01]  /*2890*/  @P2 STG.E.U16 desc[UR36][R90.64+0x2], R168 ;  /* 0x000002a85a002986 */ /* 0x0003e2000c101524 */
[----:B------:R-:W-:Y:S05]  /*28a0*/  @!P1 BRA `(.L_x_39) ;  /* 0x0000000000049947 */ /* 0x000fea0003800000 */
[----:B------:R3:W5:Y:S02]  /*28b0*/  LDG.E.LTC128B.U16 R154, desc[UR36][R162.64+0x10] ;  /* 0x00001024a29a7981 */ /* 0x000764000c1e1520 */
.L_x_39:
[----:B------:R-:W-:Y:S05]  /*28c0*/  BSYNC B1 ;  /* 0x0000000000017941 */ /* 0x000fea0003800000 */
.L_x_38:
[----:B-1---5:R-:W-:Y:S01]  /*28d0*/  HADD2.F32 R91, -RZ, R154.H0_H0 ;  /* 0x2000009aff5b7230 */ /* 0x022fe20000004100 */
[----:B------:R-:W-:Y:S01]  /*28e0*/  ISETP.GT.AND P2, PT, R0, 0x9, P3 ;  /* 0x000000090000780c */ /* 0x000fe20001f44270 */
[----:B------:R-:W-:Y:S01]  /*28f0*/  @P1 IMAD.MOV.U32 R90, RZ, RZ, R160 ;  /* 0x000000ffff5a1224 */ /* 0x000fe200078e00a0 */
[----:B------:R-:W-:Y:S02]  /*2900*/  BSSY B1, `(.L_x_40) ;  /* 0x0000009000017945 */ /* 0x000fe40003800000 */
[----:B------:R-:W-:-:S04]  /*2910*/  FMUL R91, R91, R156 ;  /* 0x0000009c5b5b7220 */ /* 0x000fc80000400000 */
[----:B------:R-:W-:-:S05]  /*2920*/  FFMA R91, R92, R155, R91 ;  /* 0x0000009b5c5b7223 */ /* 0x000fca000000005b */
[----:B------:R-:W-:-:S04]  /*2930*/  F2FP.F16.F32.PACK_AB R91, RZ, R91 ;  /* 0x0000005bff5b723e */ /* 0x000fc800000000ff */
[----:B------:R-:W-:Y:S01]  /*2940*/  PRMT R92, R91, 0x7610, R92 ;  /* 0x000076105b5c7816 */ /* 0x000fe2000000005c */
[----:B------:R-:W-:-:S05]  /*2950*/  @P1 IMAD.MOV.U32 R91, RZ, RZ, R161 ;  /* 0x000000ffff5b1224 */ /* 0x000fca00078e00a1 */
[----:B------:R1:W-:Y:S01]  /*2960*/  @P1 STG.E.U16 desc[UR36][R90.64+0x10], R92 ;  /* 0x0000105c5a001986 */ /* 0x0003e2000c101524 */
[----:B------:R-:W-:Y:S05]  /*2970*/  @!P2 BRA `(.L_x_41) ;  /* 0x000000000004a947 */ /* 0x000fea0003800000 */
[----:B------:R4:W5:Y:S02]  /*2980*/  LDG.E.LTC128B.U16 R154, desc[UR36][R162.64+0x12] ;  /* 0x00001224a29a7981 */ /* 0x000964000c1e1520 */
.L_x_41:
[----:B------:R-:W-:Y:S05]  /*2990*/  BSYNC B1 ;  /* 0x0000000000017941 */ /* 0x000fea0003800000 */
.L_x_40:
[----:B-1---5:R-:W-:Y:S01]  /*29a0*/  HADD2.F32 R91, -RZ, R154.H0_H0 ;  /* 0x2000009aff5b7230 */ /* 0x022fe20000004100 */
[----:B------:R-:W-:Y:S01]  /*29b0*/  ISETP.GT.AND P1, PT, R0, 0x8, P0 ;  /* 0x000000080000780c */ /* 0x000fe20000724270 */
[----:B------:R-:W-:Y:S03]  /*29c0*/  BSSY B1, `(.L_x_42) ;  /* 0x000000a000017945 */ /* 0x000fe60003800000 */
[----:B------:R-:W-:Y:S01]  /*29d0*/  FMUL R90, R91, R156 ;  /* 0x0000009c5b5a7220 */ /* 0x000fe20000400000 */
[----:B------:R-:W-:-:S03]  /*29e0*/  @P2 IMAD.MOV.U32 R91, RZ, RZ, R161 ;  /* 0x000000ffff5b2224 */ /* 0x000fc600078e00a1 */
[----:B------:R-:W-:-:S05]  /*29f0*/  FFMA R90, R93, R155, R90 ;  /* 0x0000009b5d5a7223 */ /* 0x000fca000000005a */
[----:B------:R-:W-:-:S04]  /*2a00*/  F2FP.F16.F32.PACK_AB R90, RZ, R90 ;  /* 0x0000005aff5a723e */ /* 0x000fc800000000ff */
[----:B------:R-:W-:Y:S02]  /*2a10*/  PRMT R92, R90, 0x7610, R92 ;  /* 0x000076105a5c7816 */ /* 0x000fe4000000005c */
[----:B------:R-:W-:-:S05]  /*2a20*/  @P2 MOV R90, R160 ;  /* 0x000000a0005a2202 */ /* 0x000fca0000000f00 */
[----:B------:R1:W-:Y:S01]  /*2a30*/  @P2 STG.E.U16 desc[UR36][R90.64+0x12], R92 ;  /* 0x0000125c5a002986 */ /* 0x0003e2000c101524 */
[----:B------:R-:W-:Y:S05]  /*2a40*/  @!P1 BRA `(.L_x_43) ;  /* 0x0000000000049947 */ /* 0x000fea0003800000 */
[----:B------:R0:W5:Y:S02]  /*2a50*/  LDG.E.LTC128B.U16 R154, desc[UR36][R88.64+0x10] ;  /* 0x00001024589a7981 */ /* 0x000164000c1e1520 */
.L_x_43:
[----:B------:R-:W-:Y:S05]  /*2a60*/  BSYNC B1 ;  /* 0x0000000000017941 */ /* 0x000fea0003800000 */
.L_x_42:
        /* <DEDUP_REMOVED lines=12> */
.L_x_45:
[----:B------:R-:W-:Y:S05]  /*2b30*/  BSYNC B1 ;  /* 0x0000000000017941 */ /* 0x000fea0003800000 */
.L_x_44:
[----:B-1---5:R-:W-:Y:S01]  /*2b40*/  HADD2.F32 R91, -RZ, R154.H0_H0 ;  /* 0x2000009aff5b7230 */ /* 0x022fe20000004100 */
[----:B------:R-:W-:Y:S01]  /*2b50*/  ISETP.GT.AND P1, PT, R0, 0x10, P3 ;  /* 0x000000100000780c */ /* 0x000fe20001f24270 */
[----:B------:R-:W-:Y:S03]  /*2b60*/  BSSY B1, `(.L_x_46) ;  /* 0x000000a000017945 */ /* 0x000fe60003800000 */
[----:B------:R-:W-:Y:S01]  /*2b70*/  FMUL R90, R91, R156 ;  /* 0x0000009c5b5a7220 */ /* 0x000fe20000400000 */
[----:B------:R-:W-:-:S03]  /*2b80*/  @P2 IMAD.MOV.U32 R91, RZ, RZ, R171 ;  /* 0x000000ffff5b2224 */ /* 0x000fc600078e00ab */
[----:B------:R-:W-:-:S05]  /*2b90*/  FFMA R90, R95, R155, R90 ;  /* 0x0000009b5f5a7223 */ /* 0x000fca000000005a */
[----:B------:R-:W-:-:S04]  /*2ba0*/  F2FP.F16.F32.PACK_AB R90, RZ, R90 ;  /* 0x0000005aff5a723e */ /* 0x000fc800000000ff */
[----:B------:R-:W-:Y:S01]  /*2bb0*/  PRMT R92, R90, 0x7610, R92 ;  /* 0x000076105a5c7816 */ /* 0x000fe2000000005c */
[----:B------:R-:W-:-:S05]  /*2bc0*/  @P2 IMAD.MOV.U32 R90, RZ, RZ, R170 ;  /* 0x000000ffff5a2224 */ /* 0x000fca00078e00aa */
[----:B------:R1:W-:Y:S01]  /*2bd0*/  @P2 STG.E.U16 desc[UR36][R90.64+0x12], R92 ;  /* 0x0000125c5a002986 */ /* 0x0003e2000c101524 */
[----:B------:R-:W-:Y:S05]  /*2be0*/  @!P1 BRA `(.L_x_47) ;  /* 0x0000000000049947 */ /* 0x000fea0003800000 */
[----:B------:R0:W5:Y:S02]  /*2bf0*/  LDG.E.LTC128B.U16 R154, desc[UR36][R162.64+0x20] ;  /* 0x00002024a29a7981 */ /* 0x000164000c1e1520 */
.L_x_47:
[----:B------:R-:W-:Y:S05]  /*2c00*/  BSYNC B1 ;  /* 0x0000000000017941 */ /* 0x000fea0003800000 */
.L_x_46:
        /* <DEDUP_REMOVED lines=12> */
.L_x_49:
[----:B------:R-:W-:Y:S05]  /*2cd0*/  BSYNC B1 ;  /* 0x0000000000017941 */ /* 0x000fea0003800000 */
.L_x_48:
[----:B-1---5:R-:W-:Y:S01]  /*2ce0*/  HADD2.F32 R91, -RZ, R154.H0_H0 ;  /* 0x2000009aff5b7230 */ /* 0x022fe20000004100 */
[----:B------:R-:W-:Y:S01]  /*2cf0*/  ISETP.GT.AND P1, PT, R0, 0x10, P0 ;  /* 0x000000100000780c */ /* 0x000fe20000724270 */
[----:B------:R-:W-:Y:S03]  /*2d00*/  BSSY B1, `(.L_x_50) ;  /* 0x000000a000017945 */ /* 0x000fe60003800000 */
[----:B------:R-:W-:Y:S01]  /*2d10*/  FMUL R90, R91, R156 ;  /* 0x0000009c5b5a7220 */ /* 0x000fe20000400000 */
[----:B------:R-:W-:-:S03]  /*2d20*/  @P2 MOV R91, R161 ;  /* 0x000000a1005b2202 */ /* 0x000fc60000000f00 */
[----:B------:R-:W-:-:S05]  /*2d30*/  FFMA R90, R97, R155, R90 ;  /* 0x0000009b615a7223 */ /* 0x000fca000000005a */
[----:B------:R-:W-:-:S04]  /*2d40*/  F2FP.F16.F32.PACK_AB R90, RZ, R90 ;  /* 0x0000005aff5a723e */ /* 0x000fc800000000ff */
[----:B------:R-:W-:Y:S01]  /*2d50*/  PRMT R92, R90, 0x7610, R92 ;  /* 0x000076105a5c7816 */ /* 0x000fe2000000005c */
[----:B------:R-:W-:-:S05]  /*2d60*/  @P2 IMAD.MOV.U32 R90, RZ, RZ, R160 ;  /* 0x000000ffff5a2224 */ /* 0x000fca00078e00a0 */
[----:B------:R1:W-:Y:S01]  /*2d70*/  @P2 STG.E.U16 desc[UR36][R90.64+0x22], R92 ;  /* 0x0000225c5a002986 */ /* 0x0003e2000c101524 */
[----:B------:R-:W-:Y:S05]  /*2d80*/  @!P1 BRA `(.L_x_51) ;  /* 0x0000000000049947 */ /* 0x000fea0003800000 */
[----:B------:R0:W5:Y:S02]  /*2d90*/  LDG.E.LTC128B.U16 R154, desc[UR36][R88.64+0x20] ;  /* 0x00002024589a7981 */ /* 0x000164000c1e1520 */
.L_x_51:
[----:B------:R-:W-:Y:S05]  /*2da0*/  BSYNC B1 ;  /* 0x0000000000017941 */ /* 0x000fea0003800000 */
.L_x_50:
        /* <DEDUP_REMOVED lines=12> */
.L_x_53:
[----:B------:R-:W-:Y:S05]  /*2e70*/  BSYNC B1 ;  /* 0x0000000000017941 */ /* 0x000fea0003800000 */
.L_x_52:
        /* <DEDUP_REMOVED lines=12> */
.L_x_55:
[----:B------:R-:W-:Y:S05]  /*2f40*/  BSYNC B1 ;  /* 0x0000000000017941 */ /* 0x000fea0003800000 */
.L_x_54:
        /* <DEDUP_REMOVED lines=12> */
.L_x_57:
[----:B------:R-:W-:Y:S05]  /*3010*/  BSYNC B1 ;  /* 0x0000000000017941 */ /* 0x000fea0003800000 */
.L_x_56:
        /* <DEDUP_REMOVED lines=12> */
.L_x_59:
[----:B------:R-:W-:Y:S05]  /*30e0*/  BSYNC B1 ;  /* 0x0000000000017941 */ /* 0x000fea0003800000 */
.L_x_58:
[----:B-1---5:R-:W-:Y:S01]  /*30f0*/  HADD2.F32 R91, -RZ, R154.H0_H0 ;  /* 0x2000009aff5b7230 */ /* 0x022fe20000004100 */
[----:B------:R-:W-:Y:S01]  /*3100*/  @P1 MOV R90, R170 ;  /* 0x000000aa005a1202 */ /* 0x000fe20000000f00 */
[----:B------:R-:W-:Y:S01]  /*3110*/  BSSY B1, `(.L_x_60) ;  /* 0x000000a000017945 */ /* 0x000fe20003800000 */
[----:B------:R-:W-:Y:S02]  /*3120*/  ISETP.GT.AND P2, PT, R0, 0x19, P0 ;  /* 0x000000190000780c */ /* 0x000fe40000744270 */
        /* <DEDUP_REMOVED lines=8> */
.L_x_61:
[----:B------:R-:W-:Y:S05]  /*31b0*/  BSYNC B1 ;  /* 0x0000000000017941 */ /* 0x000fea0003800000 */
.L_x_60:
        /* <DEDUP_REMOVED lines=12> */
.L_x_63:
[----:B------:R-:W-:Y:S05]  /*3280*/  BSYNC B1 ;  /* 0x0000000000017941 */ /* 0x000fea0003800000 */
.L_x_62:
        /* <DEDUP_REMOVED lines=12> */
.L_x_65:
[----:B------:R-:W-:Y:S05]  /*3350*/  BSYNC B1 ;  /* 0x0000000000017941 */ /* 0x000fea0003800000 */
.L_x_64:
        /* <DEDUP_REMOVED lines=12> */
.L_x_67:
[----:B------:R-:W-:Y:S05]  /*3420*/  BSYNC B1 ;  /* 0x0000000000017941 */ /* 0x000fea0003800000 */
.L_x_66:
[----:B-1---5:R-:W-:Y:S01]  /*3430*/  HADD2.F32 R91, -RZ, R154.H0_H0 ;  /* 0x2000009aff5b7230 */ /* 0x022fe20000004100 */
[----:B------:R-:W-:Y:S01]  /*3440*/  ISETP.GT.AND P2, PT, R0, 0x21, P0 ;  /* 0x000000210000780c */ /* 0x000fe20000744270 */
[----:B------:R-:W-:Y:S01]  /*3450*/  @P1 IMAD.MOV.U32 R90, RZ, RZ, R170 ;  /* 0x000000ffff5a1224 */ /* 0x000fe200078e00aa */
[----:B------:R-:W-:Y:S02]  /*3460*/  BSSY B1, `(.L_x_68) ;  /* 0x0000009000017945 */ /* 0x000fe40003800000 */
[----:B------:R-:W-:-:S04]  /*3470*/  FMUL R91, R91, R156 ;  /* 0x0000009c5b5b7220 */ /* 0x000fc80000400000 */
[----:B------:R-:W-:-:S05]  /*3480*/  FFMA R91, R106, R155, R91 ;  /* 0x0000009b6a5b7223 */ /* 0x000fca000000005b */
[----:B------:R-:W-:-:S04]  /*3490*/  F2FP.F16.F32.PACK_AB R91, RZ, R91 ;  /* 0x0000005bff5b723e */ /* 0x000fc800000000ff */
[----:B------:R-:W-:Y:S02]  /*34a0*/  PRMT R92, R91, 0x7610, R92 ;  /* 0x000076105b5c7816 */ /* 0x000fe4000000005c */
[----:B------:R-:W-:-:S05]  /*34b0*/  @P1 MOV R91, R171 ;  /* 0x000000ab005b1202 */ /* 0x000fca0000000f00 */
[----:B------:R1:W-:Y:S01]  /*34c0*/  @P1 STG.E.U16 desc[UR36][R90.64+0x40], R92 ;  /* 0x0000405c5a001986 */ /* 0x0003e2000c101524 */
[----:B------:R-:W-:Y:S05]  /*34d0*/  @!P2 BRA `(.L_x_69) ;  /* 0x000000000004a947 */ /* 0x000fea0003800000 */
[----:B------:R0:W5:Y:S02]  /*34e0*/  LDG.E.LTC128B.U16 R154, desc[UR36][R88.64+0x42] ;  /* 0x00004224589a7981 */ /* 0x000164000c1e1520 */
.L_x_69:
[----:B------:R-:W-:Y:S05]  /*34f0*/  BSYNC B1 ;  /* 0x0000000000017941 */ /* 0x000fea0003800000 */
.L_x_68:
        /* <DEDUP_REMOVED lines=12> */
.L_x_71:
[----:B------:R-:W-:Y:S05]  /*35c0*/  BSYNC B1 ;  /* 0x0000000000017941 */ /* 0x000fea0003800000 */
.L_x_70:
        /* <DEDUP_REMOVED lines=12> */
.L_x_73:
[----:B------:R-:W-:Y:S05]  /*3690*/  BSYNC B1 ;  /* 0x0000000000017941 */ /* 0x000fea0003800000 */
.L_x_72:
        /* <DEDUP_REMOVED lines=12> */
.L_x_75:
[----:B------:R-:W-:Y:S05]  /*3760*/  BSYNC B1 ;  /* 0x0000000000017941 */ /* 0x000fea0003800000 */
.L_x_74:
        /* <DEDUP_REMOVED lines=12> */
.L_x_77:
[----:B------:R-:W-:Y:S05]  /*3830*/  BSYNC B1 ;  /* 0x0000000000017941 */ /* 0x000fea0003800000 */
.L_x_76:
        /* <DEDUP_REMOVED lines=12> */
.L_x_79:
[----:B------:R-:W-:Y:S05]  /*3900*/  BSYNC B1 ;  /* 0x0000000000017941 */ /* 0x000fea0003800000 */
.L_x_78:
        /* <DEDUP_REMOVED lines=12> */
.L_x_81:
[----:B------:R-:W-:Y:S05]  /*39d0*/  BSYNC B1 ;  /* 0x0000000000017941 */ /* 0x000fea0003800000 */
.L_x_80:
        /* <DEDUP_REMOVED lines=12> */
.L_x_83:
[----:B------:R-:W-:Y:S05]  /*3aa0*/  BSYNC B1 ;  /* 0x0000000000017941 */ /* 0x000fea0003800000 */
.L_x_82:
        /* <DEDUP_REMOVED lines=12> */
.L_x_85:
[----:B------:R-:W-:Y:S05]  /*3b70*/  BSYNC B1 ;  /* 0x0000000000017941 */ /* 0x000fea0003800000 */
.L_x_84:
        /* <DEDUP_REMOVED lines=12> */
.L_x_87:
[----:B------:R-:W-:Y:S05]  /*3c40*/  BSYNC B1 ;  /* 0x0000000000017941 */ /* 0x000fea0003800000 */
.L_x_86:
        /* <DEDUP_REMOVED lines=12> */
.L_x_89:
[----:B------:R-:W-:Y:S05]  /*3d10*/  BSYNC B1 ;  /* 0x0000000000017941 */ /* 0x000fea0003800000 */
.L_x_88:
        /* <DEDUP_REMOVED lines=12> */
.L_x_91:
[----:B------:R-:W-:Y:S05]  /*3de0*/  BSYNC B1 ;  /* 0x0000000000017941 */ /* 0x000fea0003800000 */
.L_x_90:
        /* <DEDUP_REMOVED lines=12> */
.L_x_93:
[----:B------:R-:W-:Y:S05]  /*3eb0*/  BSYNC B1 ;  /* 0x0000000000017941 */ /* 0x000fea0003800000 */
.L_x_92:
        /* <DEDUP_REMOVED lines=12> */
.L_x_95:
[----:B------:R-:W-:Y:S05]  /*3f80*/  BSYNC B1 ;  /* 0x0000000000017941 */ /* 0x000fea0003800000 */
.L_x_94:
        /* <DEDUP_REMOVED lines=12> */
.L_x_97:
[----:B------:R-:W-:Y:S05]  /*4050*/  BSYNC B1 ;  /* 0x0000000000017941 */ /* 0x000fea0003800000 */
.L_x_96:
        /* <DEDUP_REMOVED lines=12> */
.L_x_99:
[----:B------:R-:W-:Y:S05]  /*4120*/  BSYNC B1 ;  /* 0x0000000000017941 */ /* 0x000fea0003800000 */
.L_x_98:
        /* <DEDUP_REMOVED lines=12> */
.L_x_101:
[----:B------:R-:W-:Y:S05]  /*41f0*/  BSYNC B1 ;  /* 0x0000000000017941 */ /* 0x000fea0003800000 */
.L_x_100:
        /* <DEDUP_REMOVED lines=12> */
.L_x_103:
[----:B------:R-:W-:Y:S05]  /*42c0*/  BSYNC B1 ;  /* 0x0000000000017941 */ /* 0x000fea0003800000 */
.L_x_102:
        /* <DEDUP_REMOVED lines=12> */
.L_x_105:
[----:B------:R-:W-:Y:S05]  /*4390*/  BSYNC B1 ;  /* 0x0000000000017941 */ /* 0x000fea0003800000 */
.L_x_104:
        /* <DEDUP_REMOVED lines=12> */
.L_x_107:
[----:B------:R-:W-:Y:S05]  /*4460*/  BSYNC B1 ;  /* 0x0000000000017941 */ /* 0x000fea0003800000 */
.L_x_106:
        /* <DEDUP_REMOVED lines=12> */
.L_x_109:
[----:B------:R-:W-:Y:S05]  /*4530*/  BSYNC B1 ;  /* 0x0000000000017941 */ /* 0x000fea0003800000 */
.L_x_108:
        /* <DEDUP_REMOVED lines=12> */
.L_x_111:
[----:B------:R-:W-:Y:S05]  /*4600*/  BSYNC B1 ;  /* 0x0000000000017941 */ /* 0x000fea0003800000 */
.L_x_110:
        /* <DEDUP_REMOVED lines=12> */
.L_x_113:
[----:B------:R-:W-:Y:S05]  /*46d0*/  BSYNC B1 ;  /* 0x0000000000017941 */ /* 0x000fea0003800000 */
.L_x_112:
        /* <DEDUP_REMOVED lines=12> */
.L_x_115:
[----:B------:R-:W-:Y:S05]  /*47a0*/  BSYNC B1 ;  /* 0x0000000000017941 */ /* 0x000fea0003800000 */
.L_x_114:
        /* <DEDUP_REMOVED lines=12> */
.L_x_117:
[----:B------:R-:W-:Y:S05]  /*4870*/  BSYNC B1 ;  /* 0x0000000000017941 */ /* 0x000fea0003800000 */
.L_x_116:
        /* <DEDUP_REMOVED lines=12> */
.L_x_119:
[----:B------:R-:W-:Y:S05]  /*4940*/  BSYNC B1 ;  /* 0x0000000000017941 */ /* 0x000fea0003800000 */
.L_x_118:
        /* <DEDUP_REMOVED lines=12> */
.L_x_121:
[----:B------:R-:W-:Y:S05]  /*4a10*/  BSYNC B1 ;  /* 0x0000000000017941 */ /* 0x000fea0003800000 */
.L_x_120:
        /* <DEDUP_REMOVED lines=12> */
.L_x_123:
[----:B------:R-:W-:Y:S05]  /*4ae0*/  BSYNC B1 ;  /* 0x0000000000017941 */ /* 0x000fea0003800000 */
.L_x_122:
        /* <DEDUP_REMOVED lines=12> */
.L_x_125:
[----:B------:R-:W-:Y:S05]  /*4bb0*/  BSYNC B1 ;  /* 0x0000000000017941 */ /* 0x000fea0003800000 */
.L_x_124:
        /* <DEDUP_REMOVED lines=12> */
.L_x_127:
[----:B------:R-:W-:Y:S05]  /*4c80*/  BSYNC B1 ;  /* 0x0000000000017941 */ /* 0x000fea0003800000 */
.L_x_126:
        /* <DEDUP_REMOVED lines=12> */
.L_x_129:
[----:B------:R-:W-:Y:S05]  /*4d50*/  BSYNC B1 ;  /* 0x0000000000017941 */ /* 0x000fea0003800000 */
.L_x_128:
        /* <DEDUP_REMOVED lines=12> */
.L_x_131:
[----:B------:R-:W-:Y:S05]  /*4e20*/  BSYNC B1 ;  /* 0x0000000000017941 */ /* 0x000fea0003800000 */
.L_x_130:
        /* <DEDUP_REMOVED lines=12> */
.L_x_133:
[----:B------:R-:W-:Y:S05]  /*4ef0*/  BSYNC B1 ;  /* 0x0000000000017941 */ /* 0x000fea0003800000 */
.L_x_132:
        /* <DEDUP_REMOVED lines=12> */
.L_x_135:
[----:B------:R-:W-:Y:S05]  /*4fc0*/  BSYNC B1 ;  /* 0x0000000000017941 */ /* 0x000fea0003800000 */
.L_x_134:
        /* <DEDUP_REMOVED lines=12> */
.L_x_137:
[----:B------:R-:W-:Y:S05]  /*5090*/  BSYNC B1 ;  /* 0x0000000000017941 */ /* 0x000fea0003800000 */
.L_x_136:
        /* <DEDUP_REMOVED lines=12> */
.L_x_139:
[----:B------:R-:W-:Y:S05]  /*5160*/  BSYNC B1 ;  /* 0x0000000000017941 */ /* 0x000fea0003800000 */
.L_x_138:
        /* <DEDUP_REMOVED lines=12> */
.L_x_141:
[----:B------:R-:W-:Y:S05]  /*5230*/  BSYNC B1 ;  /* 0x0000000000017941 */ /* 0x000fea0003800000 */
.L_x_140:
        /* <DEDUP_REMOVED lines=12> */
.L_x_143:
[----:B------:R-:W-:Y:S05]  /*5300*/  BSYNC B1 ;  /* 0x0000000000017941 */ /* 0x000fea0003800000 */
.L_x_142:
        /* <DEDUP_REMOVED lines=12> */
.L_x_145:
[----:B------:R-:W-:Y:S05]  /*53d0*/  BSYNC B1 ;  /* 0x0000000000017941 */ /* 0x000fea0003800000 */
.L_x_144:
        /* <DEDUP_REMOVED lines=12> */
.L_x_147:
[----:B------:R-:W-:Y:S05]  /*54a0*/  BSYNC B1 ;  /* 0x0000000000017941 */ /* 0x000fea0003800000 */
.L_x_146:
        /* <DEDUP_REMOVED lines=12> */
.L_x_149:
[----:B------:R-:W-:Y:S05]  /*5570*/  BSYNC B1 ;  /* 0x0000000000017941 */ /* 0x000fea0003800000 */
.L_x_148:
        /* <DEDUP_REMOVED lines=12> */
.L_x_151:
[----:B------:R-:W-:Y:S05]  /*5640*/  BSYNC B1 ;  /* 0x0000000000017941 */ /* 0x000fea0003800000 */
.L_x_150:
        /* <DEDUP_REMOVED lines=12> */
.L_x_153:
[----:B------:R-:W-:Y:S05]  /*5710*/  BSYNC B1 ;  /* 0x0000000000017941 */ /* 0x000fea0003800000 */
.L_x_152:
        /* <DEDUP_REMOVED lines=12> */
.L_x_155:
[----:B------:R-:W-:Y:S05]  /*57e0*/  BSYNC B1 ;  /* 0x0000000000017941 */ /* 0x000fea0003800000 */
.L_x_154:
[----:B-1---5:R-:W-:Y:S01]  /*57f0*/  HADD2.F32 R91, -RZ, R154.H0_H0 ;  /* 0x2000009aff5b7230 */ /* 0x022fe20000004100 */
[----:B------:R-:W-:Y:S01]  /*5800*/  ISETP.GT.AND P1, PT, R0, 0x79, P0 ;  /* 0x000000790000780c */ /* 0x000fe20000724270 */
[----:B------:R-:W-:Y:S01]  /*5810*/  @P2 IMAD.MOV.U32 R8, RZ, RZ, R170 ;  /* 0x000000ffff082224 */ /* 0x000fe200078e00aa */
[----:B------:R-:W-:Y:S01]  /*5820*/  IADD3 R157, P0, R157, 0x80, RZ ;  /* 0x000000809d9d7810 */ /* 0x000fe20007f1e0ff */
[----:B------:R-:W-:Y:S01]  /*5830*/  BSSY B1, `(.L_x_156) ;  /* 0x000000a000017945 */ /* 0x000fe20003800000 */
[----:B------:R-:W-:-:S04]  /*5840*/  FMUL R91, R91, R156 ;  /* 0x0000009c5b5b7220 */ /* 0x000fc80000400000 */
[----:B------:R-:W-:-:S05]  /*5850*/  FFMA R91, R150, R155, R91 ;  /* 0x0000009b965b7223 */ /* 0x000fca000000005b */
[----:B------:R-:W-:-:S04]  /*5860*/  F2FP.F16.F32.PACK_AB R91, RZ, R91 ;  /* 0x0000005bff5b723e */ /* 0x000fc800000000ff */
[----:B------:R-:W-:Y:S01]  /*5870*/  PRMT R90, R91, 0x7610, R90 ;  /* 0x000076105b5a7816 */ /* 0x000fe2000000005a */
[----:B------:R-:W-:Y:S02]  /*5880*/  IMAD.X R91, RZ, RZ, R9, P0 ;  /* 0x000000ffff5b7224 */ /* 0x000fe400000e0609 */
[----:B------:R-:W-:-:S05]  /*5890*/  @P2 IMAD.MOV.U32 R9, RZ, RZ, R171 ;  /* 0x000000ffff092224 */ /* 0x000fca00078e00ab */
[----:B------:R1:W-:Y:S01]  /*58a0*/  @P2 STG.E.U16 desc[UR36][R8.64+0xf0], R90 ;  /* 0x0000f05a08002986 */ /* 0x0003e2000c101524 */
[----:B------:R-:W-:Y:S05]  /*58b0*/  @!P1 BRA `(.L_x_157) ;  /* 0x0000000000049947 */ /* 0x000fea0003800000 */
[----:B------:R0:W5:Y:S02]  /*58c0*/  LDG.E.LTC128B.U16 R154, desc[UR36][R88.64+0xf2] ;  /* 0x0000f224589a7981 */ /* 0x000164000c1e1520 */
.L_x_157:
[----:B------:R-:W-:Y:S05]  /*58d0*/  BSYNC B1 ;  /* 0x0000000000017941 */ /* 0x000fea0003800000 */
.L_x_156:
[----:B-1---5:R-:W-:Y:S01]  /*58e0*/  HADD2.F32 R9, -RZ, R154.H0_H0 ;  /* 0x2000009aff097230 */ /* 0x022fe20000004100 */
[----:B------:R-:W-:Y:S01]  /*58f0*/  ISETP.GT.AND P0, PT, R3, 0x80, PT ;  /* 0x000000800300780c */ /* 0x000fe20003f04270 */
[----:B------:R-:W-:-:S03]  /*5900*/  IMAD R8, R91, R14, RZ ;  /* 0x0000000e5b087224 */ /* 0x000fc600078e02ff */
[----:B0-2---:R-:W-:Y:S01]  /*5910*/  FMUL R88, R9, R156 ;  /* 0x0000009c09587220 */ /* 0x005fe20000400000 */
[C---:B------:R-:W-:Y:S01]  /*5920*/  IMAD R97, R157.reuse, R15, R8 ;  /* 0x0000000f9d617224 */ /* 0x040fe200078e0208 */
[----:B------:R-:W-:Y:S01]  /*5930*/  ISETP.GT.AND P3, PT, R0, RZ, P0 ;  /* 0x000000ff0000720c */ /* 0x000fe20000764270 */
[----:B------:R-:W-:-:S04]  /*5940*/  IMAD.WIDE.U32 R8, R157, R14, R158 ;  /* 0x0000000e9d087225 */ /* 0x000fc800078e009e */
[----:B------:R-:W-:Y:S01]  /*5950*/  FFMA R151, R151, R155, R88 ;  /* 0x0000009b97977223 */ /* 0x000fe20000000058 */
[----:B------:R-:W-:Y:S02]  /*5960*/  IADD3 R9, R9, R97, RZ ;  /* 0x0000006109097210 */ /* 0x000fe40007ffe0ff */
[C---:B------:R-:W-:Y:S02]  /*5970*/  LEA R88, P2, R8.reuse, R10, 0x1 ;  /* 0x0000000a08587211 */ /* 0x040fe400078408ff */
[----:B------:R-:W-:Y:S02]  /*5980*/  F2FP.F16.F32.PACK_AB R151, RZ, R151 ;  /* 0x00000097ff97723e */ /* 0x000fe400000000ff */
[----:B------:R-:W-:-:S03]  /*5990*/  LEA.HI.X R89, R8, R11, R9, 0x1, P2 ;  /* 0x0000000b08597211 */ /* 0x000fc600010f0c09 */
[----:B------:R0:W-:Y:S04]  /*59a0*/  @P1 STG.E.U16 desc[UR36][R170.64+0xf2], R151 ;  /* 0x0000f297aa001986 */ /* 0x0001e8000c101524 */
[----:B------:R-:W2:Y:S01]  /*59b0*/  @P3 LDG.E.LTC128B.U16 R154, desc[UR36][R88.64] ;  /* 0x00000024589a3981 */ /* 0x000ea2000c1e1520 */
[----:B------:R-:W-:Y:S01]  /*59c0*/  IMAD.WIDE.U32 R8, R157, R14, R6 ;  /* 0x0000000e9d087225 */ /* 0x000fe200078e0006 */
[----:B------:R-:W-:Y:S01]  /*59d0*/  SHF.L.U64.HI R95, R4, 0x8, R5 ;  /* 0x00000008045f7819 */ /* 0x000fe20000010205 */
[----:B------:R-:W-:Y:S01]  /*59e0*/  BSSY B1, `(.L_x_158) ;  /* 0x0000011000017945 */ /* 0x000fe20003800000 */
[----:B------:R-:W-:Y:S01]  /*59f0*/  ISETP.GT.AND P2, PT, R0, 0x1, P0 ;  /* 0x000000010000780c */ /* 0x000fe20000744270 */
[----:B------:R-:W-:Y:S02]  /*5a00*/  IMAD.IADD R9, R97, 0x1, R9 ;  /* 0x0000000161097824 */ /* 0x000fe400078e0209 */
[----:B------:R-:W-:-:S02]  /*5a10*/  IMAD.SHL.U32 R93, R4, 0x100, RZ ;  /* 0x00000100045d7824 */ /* 0x000fc400078e00ff */
[----:B------:R-:W-:-:S03]  /*5a20*/  IMAD.WIDE.U32 R90, R23, R12, R8 ;  /* 0x0000000c175a7225 */ /* 0x000fc600078e0008 */
[----:B------:R-:W-:Y:S01]  /*5a30*/  IADD3 R8, P1, R93, R160, RZ ;  /* 0x000000a05d087210 */ /* 0x000fe20007f3e0ff */
[----:B------:R-:W-:Y:S01]  /*5a40*/  IMAD.IADD R5, R13, 0x1, R91 ;  /* 0x000000010d057824 */ /* 0x000fe200078e025b */
[----:B------:R-:W-:-:S03]  /*5a50*/  LEA R4, P4, R90, R10, 0x1 ;  /* 0x0000000a5a047211 */ /* 0x000fc600078808ff */
[----:B------:R-:W-:Y:S01]  /*5a60*/  IMAD.X R9, R95, 0x1, R161, P1 ;  /* 0x000000015f097824 */ /* 0x000fe200008e06a1 */
[----:B------:R-:W-:Y:S01]  /*5a70*/  LEA.HI.X R5, R90, R11, R5, 0x1, P4 ;  /* 0x0000000b5a057211 */ /* 0x000fe200020f0c05 */
[----:B--2---:R-:W-:-:S05]  /*5a80*/  HADD2.F32 R15, -RZ, R154.H0_H0 ;  /* 0x2000009aff0f7230 */ /* 0x004fca0000004100 */
[----:B------:R-:W-:-:S04]  /*5a90*/  FMUL R15, R15, R156 ;  /* 0x0000009c0f0f7220 */ /* 0x000fc80000400000 */
[----:B------:R-:W-:-:S05]  /*5aa0*/  FFMA R15, R24, R155, R15 ;  /* 0x0000009b180f7223 */ /* 0x000fca000000000f */
[----:B------:R-:W-:-:S05]  /*5ab0*/  F2FP.F16.F32.PACK_AB R15, RZ, R15 ;  /* 0x0000000fff0f723e */ /* 0x000fca00000000ff */
[----:B------:R0:W-:Y:S01]  /*5ac0*/  @P3 STG.E.U16 desc[UR36][R8.64], R15 ;  /* 0x0000000f08003986 */ /* 0x0001e2000c101524 */
[----:B------:R-:W-:Y:S05]  /*5ad0*/  @!P2 BRA `(.L_x_159) ;  /* 0x000000000004a947 */ /* 0x000fea0003800000 */
[----:B------:R1:W5:Y:S02]  /*5ae0*/  LDG.E.LTC128B.U16 R154, desc[UR36][R4.64+0x2] ;  /* 0x00000224049a7981 */ /* 0x000364000c1e1520 */
.L_x_159:
[----:B------:R-:W-:Y:S05]  /*5af0*/  BSYNC B1 ;  /* 0x0000000000017941 */ /* 0x000fea0003800000 */
.L_x_158:
[----:B0----5:R-:W-:Y:S01]  /*5b00*/  HADD2.F32 R15, -RZ, R154.H0_H0 ;  /* 0x2000009aff0f7230 */ /* 0x021fe20000004100 */
[----:B------:R-:W-:Y:S01]  /*5b10*/  ISETP.GT.AND P1, PT, R3, 0x88, PT ;  /* 0x000000880300780c */ /* 0x000fe20003f24270 */
[----:B------:R-:W-:Y:S03]  /*5b20*/  BSSY B1, `(.L_x_160) ;  /* 0x000000f000017945 */ /* 0x000fe60003800000 */
[----:B------:R-:W-:Y:S01]  /*5b30*/  FMUL R24, R15, R156 ;  /* 0x0000009c0f187220 */ /* 0x000fe20000400000 */
[----:B------:R-:W-:Y:S01]  /*5b40*/  IMAD.WIDE.U32 R14, R157, R14, R164 ;  /* 0x0000000e9d0e7225 */ /* 0x000fe200078e00a4 */
[----:B------:R-:W-:-:S03]  /*5b50*/  ISETP.GT.AND P3, PT, R0, RZ, P1 ;  /* 0x000000ff0000720c */ /* 0x000fc60000f64270 */
[----:B------:R-:W-:Y:S01]  /*5b60*/  FFMA R24, R25, R155, R24 ;  /* 0x0000009b19187223 */ /* 0x000fe20000000018 */
[----:B------:R-:W-:Y:S01]  /*5b70*/  IMAD.IADD R97, R97, 0x1, R15 ;  /* 0x0000000161617824 */ /* 0x000fe200078e020f */
[-C--:B------:R-:W-:Y:S02]  /*5b80*/  IADD3 R21, P5, R20, R14.reuse, RZ ;  /* 0x0000000e14157210 */ /* 0x080fe40007fbe0ff */
[----:B------:R-:W-:Y:S02]  /*5b90*/  IADD3 R20, P4, R6, R14, RZ ;  /* 0x0000000e06147210 */ /* 0x000fe40007f9e0ff */
[----:B------:R-:W-:Y:S01]  /*5ba0*/  F2FP.F16.F32.PACK_AB R24, RZ, R24 ;  /* 0x00000018ff18723e */ /* 0x000fe200000000ff */
[----:B------:R-:W-:Y:S01]  /*5bb0*/  IMAD.X R158, R97, 0x1, R159, P5 ;  /* 0x00000001619e7824 */ /* 0x000fe200028e069f */
[----:B------:R-:W-:-:S03]  /*5bc0*/  LEA R14, P5, R21, R10, 0x1 ;  /* 0x0000000a150e7211 */ /* 0x000fc600078a08ff */
[----:B------:R0:W-:Y:S01]  /*5bd0*/  @P2 STG.E.U16 desc[UR36][R8.64+0x2], R24 ;  /* 0x0000021808002986 */ /* 0x0001e2000c101524 */
[----:B------:R-:W-:Y:S01]  /*5be0*/  LEA.HI.X R15, R21, R11, R158, 0x1, P5 ;  /* 0x0000000b150f7211 */ /* 0x000fe200028f0c9e */
[----:B------:R-:W-:Y:S08]  /*5bf0*/  @!P3 BRA `(.L_x_161) ;  /* 0x000000000004b947 */ /* 0x000ff00003800000 */
[----:B------:R2:W5:Y:S02]  /*5c00*/  LDG.E.LTC128B.U16 R154, desc[UR36][R14.64] ;  /* 0x000000240e9a7981 */ /* 0x000564000c1e1520 */
.L_x_161:
[----:B------:R-:W-:Y:S05]  /*5c10*/  BSYNC B1 ;  /* 0x0000000000017941 */ /* 0x000fea0003800000 */
.L_x_160:
[----:B-----5:R-:W-:Y:S01]  /*5c20*/  HADD2.F32 R3, -RZ, R154.H0_H0 ;  /* 0x2000009aff037230 */ /* 0x020fe20000004100 */
[----:B------:R-:W-:Y:S01]  /*5c30*/  ISETP.GT.AND P2, PT, R0, 0x1, P1 ;  /* 0x000000010000780c */ /* 0x000fe20000f44270 */
[----:B------:R-:W-:Y:S01]  /*5c40*/  IMAD.X R21, R7, 0x1, R97, P4 ;  /* 0x0000000107157824 */ /* 0x000fe200020e0661 */
[----:B------:R-:W-:Y:S01]  /*5c50*/  IADD3 R6, P4, R8, R167, RZ ;  /* 0x000000a708067210 */ /* 0x000fe20007f9e0ff */
[----:B------:R-:W-:Y:S01]  /*5c60*/  BSSY B1, `(.L_x_162) ;  /* 0x000000c000017945 */ /* 0x000fe20003800000 */
[----:B------:R-:W-:Y:S01]  /*5c70*/  FMUL R3, R3, R156 ;  /* 0x0000009c03037220 */ /* 0x000fe20000400000 */
[----:B--2---:R-:W-:Y:S01]  /*5c80*/  IMAD.WIDE.U32 R14, R23, R12, R20 ;  /* 0x0000000c170e7225 */ /* 0x004fe200078e0014 */
[----:B------:R-:W-:-:S03]  /*5c90*/  IADD3.X R7, R9, R169, RZ, P4, !PT ;  /* 0x000000a909077210 */ /* 0x000fc600027fe4ff */
[----:B------:R-:W-:Y:S01]  /*5ca0*/  FFMA R3, R26, R155, R3 ;  /* 0x0000009b1a037223 */ /* 0x000fe20000000003 */
[----:B------:R-:W-:Y:S01]  /*5cb0*/  IMAD.IADD R13, R13, 0x1, R15 ;  /* 0x000000010d0d7824 */ /* 0x000fe200078e020f */
[----:B------:R-:W-:-:S03]  /*5cc0*/  LEA R10, P5, R14, R10, 0x1 ;  /* 0x0000000a0e0a7211 */ /* 0x000fc600078a08ff */
[----:B------:R-:W-:Y:S02]  /*5cd0*/  F2FP.F16.F32.PACK_AB R3, RZ, R3 ;  /* 0x00000003ff03723e */ /* 0x000fe400000000ff */
[----:B------:R-:W-:-:S03]  /*5ce0*/  LEA.HI.X R11, R14, R11, R13, 0x1, P5 ;  /* 0x0000000b0e0b7211 */ /* 0x000fc600028f0c0d */
[----:B------:R2:W-:Y:S01]  /*5cf0*/  @P3 STG.E.U16 desc[UR36][R6.64], R3 ;  /* 0x0000000306003986 */ /* 0x0005e2000c101524 */
[----:B------:R-:W-:Y:S05]  /*5d00*/  @!P2 BRA `(.L_x_163) ;  /* 0x000000000004a947 */ /* 0x000fea0003800000 */
[----:B------:R0:W5:Y:S02]  /*5d10*/  LDG.E.LTC128B.U16 R154, desc[UR36][R10.64+0x2] ;  /* 0x000002240a9a7981 */ /* 0x000164000c1e1520 */
.L_x_163:
[----:B------:R-:W-:Y:S05]  /*5d20*/  BSYNC B1 ;  /* 0x0000000000017941 */ /* 0x000fea0003800000 */
.L_x_162:
[----:B--2--5:R-:W-:Y:S01]  /*5d30*/  HADD2.F32 R3, -RZ, R154.H0_H0 ;  /* 0x2000009aff037230 */ /* 0x024fe20000004100 */
[----:B------:R-:W-:Y:S01]  /*5d40*/  ISETP.GT.AND P3, PT, R0, 0x8, P0 ;  /* 0x000000080000780c */ /* 0x000fe20000764270 */
[----:B------:R-:W-:Y:S03]  /*5d50*/  BSSY B1, `(.L_x_164) ;  /* 0x0000007000017945 */ /* 0x000fe60003800000 */
[----:B------:R-:W-:-:S04]  /*5d60*/  FMUL R12, R3, R156 ;  /* 0x0000009c030c7220 */ /* 0x000fc80000400000 */
[----:B------:R-:W-:-:S05]  /*5d70*/  FFMA R12, R27, R155, R12 ;  /* 0x0000009b1b0c7223 */ /* 0x000fca000000000c */
[----:B------:R-:W-:-:S05]  /*5d80*/  F2FP.F16.F32.PACK_AB R12, RZ, R12 ;  /* 0x0000000cff0c723e */ /* 0x000fca00000000ff */
[----:B------:R2:W-:Y:S01]  /*5d90*/  @P2 STG.E.U16 desc[UR36][R6.64+0x2], R12 ;  /* 0x0000020c06002986 */ /* 0x0005e2000c101524 */
[----:B------:R-:W-:Y:S05]  /*5da0*/  @!P3 BRA `(.L_x_165) ;  /* 0x000000000004b947 */ /* 0x000fea0003800000 */
[----:B------:R0:W5:Y:S02]  /*5db0*/  LDG.E.LTC128B.U16 R154, desc[UR36][R4.64+0x10] ;  /* 0x00001024049a7981 */ /* 0x000164000c1e1520 */
.L_x_165:
[----:B------:R-:W-:Y:S05]  /*5dc0*/  BSYNC B1 ;  /* 0x0000000000017941 */ /* 0x000fea0003800000 */
.L_x_164:
[----:B-----5:R-:W-:Y:S01]  /*5dd0*/  HADD2.F32 R3, -RZ, R154.H0_H0 ;  /* 0x2000009aff037230 */ /* 0x020fe20000004100 */
[----:B------:R-:W-:Y:S01]  /*5de0*/  ISETP.GT.AND P2, PT, R0, 0x9, P0 ;  /* 0x000000090000780c */ /* 0x000fe20000744270 */
[----:B--2---:R-:W-:Y:S01]  /*5df0*/  IMAD.MOV.U32 R6, RZ, RZ, R8 ;  /* 0x000000ffff067224 */ /* 0x004fe200078e0008 */
[----:B------:R-:W-:Y:S01]  /*5e00*/  BSSY B1, `(.L_x_166) ;  /* 0x0000008000017945 */ /* 0x000fe20003800000 */
[----:B------:R-:W-:Y:S02]  /*5e10*/  IMAD.MOV.U32 R7, RZ, RZ, R9 ;  /* 0x000000ffff077224 */ /* 0x000fe400078e0009 */
[----:B------:R-:W-:-:S04]  /*5e20*/  FMUL R3, R3, R156 ;  /* 0x0000009c03037220 */ /* 0x000fc80000400000 */
[----:B------:R-:W-:-:S05]  /*5e30*/  FFMA R3, R28, R155, R3 ;  /* 0x0000009b1c037223 */ /* 0x000fca0000000003 */
[----:B------:R-:W-:-:S05]  /*5e40*/  F2FP.F16.F32.PACK_AB R3, RZ, R3 ;  /* 0x00000003ff03723e */ /* 0x000fca00000000ff */
[----:B------:R2:W-:Y:S01]  /*5e50*/  @P3 STG.E.U16 desc[UR36][R6.64+0x10], R3 ;  /* 0x0000100306003986 */ /* 0x0005e2000c101524 */
[----:B------:R-:W-:Y:S05]  /*5e60*/  @!P2 BRA `(.L_x_167) ;  /* 0x000000000004a947 */ /* 0x000fea0003800000 */
[----:B------:R0:W5:Y:S02]  /*5e70*/  LDG.E.LTC128B.U16 R154, desc[UR36][R4.64+0x12] ;  /* 0x00001224049a7981 */ /* 0x000164000c1e1520 */
.L_x_167:
[----:B------:R-:W-:Y:S05]  /*5e80*/  BSYNC B1 ;  /* 0x0000000000017941 */ /* 0x000fea0003800000 */
.L_x_166:
        /* <DEDUP_REMOVED lines=9> */
.L_x_169:
[----:B------:R-:W-:Y:S05]  /*5f20*/  BSYNC B1 ;  /* 0x0000000000017941 */ /* 0x000fea0003800000 */
.L_x_168:
[----:B-----5:R-:W-:Y:S01]  /*5f30*/  HADD2.F32 R3, -RZ, R154.H0_H0 ;  /* 0x2000009aff037230 */ /* 0x020fe20000004100 */
[----:B0-----:R-:W-:Y:S01]  /*5f40*/  IADD3 R8, P3, R167, R8, RZ ;  /* 0x00000008a7087210 */ /* 0x001fe20007f7e0ff */
[----:B------:R-:W-:Y:S01]  /*5f50*/  BSSY B1, `(.L_x_170) ;  /* 0x0000009000017945 */ /* 0x000fe20003800000 */
[----:B------:R-:W-:Y:S02]  /*5f60*/  ISETP.GT.AND P2, PT, R0, 0x9, P1 ;  /* 0x000000090000780c */ /* 0x000fe40000f44270 */
[----:B------:R-:W-:Y:S01]  /*5f70*/  FMUL R3, R3, R156 ;  /* 0x0000009c03037220 */ /* 0x000fe20000400000 */
[----:B------:R-:W-:-:S03]  /*5f80*/  IMAD.X R9, R169, 0x1, R9, P3 ;  /* 0x00000001a9097824 */ /* 0x000fc600018e0609 */
[----:B------:R-:W-:-:S05]  /*5f90*/  FFMA R3, R30, R155, R3 ;  /* 0x0000009b1e037223 */ /* 0x000fca0000000003 */
[----:B------:R-:W-:-:S05]  /*5fa0*/  F2FP.F16.F32.PACK_AB R3, RZ, R3 ;  /* 0x00000003ff03723e */ /* 0x000fca00000000ff */
[----:B------:R0:W-:Y:S01]  /*5fb0*/  @P4 STG.E.U16 desc[UR36][R8.64+0x10], R3 ;  /* 0x0000100308004986 */ /* 0x0001e2000c101524 */
[----:B------:R-:W-:Y:S05]  /*5fc0*/  @!P2 BRA `(.L_x_171) ;  /* 0x000000000004a947 */ /* 0x000fea0003800000 */
[----:B------:R0:W5:Y:S02]  /*5fd0*/  LDG.E.LTC128B.U16 R154, desc[UR36][R10.64+0x12] ;  /* 0x000012240a9a7981 */ /* 0x000164000c1e1520 */
.L_x_171:
[----:B------:R-:W-:Y:S05]  /*5fe0*/  BSYNC B1 ;  /* 0x0000000000017941 */ /* 0x000fea0003800000 */
.L_x_170:
[----:B0----5:R-:W-:Y:S01]  /*5ff0*/  HADD2.F32 R3, -RZ, R154.H0_H0 ;  /* 0x2000009aff037230 */ /* 0x021fe20000004100 */
[----:B------:R-:W-:Y:S01]  /*6000*/  ISETP.GT.AND P3, PT, R0, 0x10, P0 ;  /* 0x000000100000780c */ /* 0x000fe20000764270 */
[----:B------:R-:W-:Y:S03]  /*6010*/  BSSY B1, `(.L_x_172) ;  /* 0x0000009000017945 */ /* 0x000fe60003800000 */
[----:B------:R-:W-:-:S04]  /*6020*/  FMUL R8, R3, R156 ;  /* 0x0000009c03087220 */ /* 0x000fc80000400000 */
[----:B------:R-:W-:Y:S01]  /*6030*/  FFMA R31, R31, R155, R8 ;  /* 0x0000009b1f1f7223 */ /* 0x000fe20000000008 */
[----:B------:R-:W-:-:S04]  /*6040*/  IADD3 R8, P4, P5, R167, R160, R93 ;  /* 0x000000a0a7087210 */ /* 0x000fc80007d9e05d */
[----:B------:R-:W-:Y:S02]  /*6050*/  F2FP.F16.F32.PACK_AB R31, RZ, R31 ;  /* 0x0000001fff1f723e */ /* 0x000fe400000000ff */
[----:B------:R-:W-:-:S05]  /*6060*/  IADD3.X R9, R169, R161, R95, P4, P5 ;  /* 0x000000a1a9097210 */ /* 0x000fca00027ea45f */
[----:B------:R0:W-:Y:S01]  /*6070*/  @P2 STG.E.U16 desc[UR36][R8.64+0x12], R31 ;  /* 0x0000121f08002986 */ /* 0x0001e2000c101524 */
[----:B------:R-:W-:Y:S05]  /*6080*/  @!P3 BRA `(.L_x_173) ;  /* 0x000000000004b947 */ /* 0x000fea0003800000 */
[----:B------:R0:W5:Y:S02]  /*6090*/  LDG.E.LTC128B.U16 R154, desc[UR36][R4.64+0x20] ;  /* 0x00002024049a7981 */ /* 0x000164000c1e1520 */
.L_x_173:
[----:B------:R-:W-:Y:S05]  /*60a0*/  BSYNC B1 ;  /* 0x0000000000017941 */ /* 0x000fea0003800000 */
.L_x_172:
[----:B-----5:R-:W-:Y:S01]  /*60b0*/  HADD2.F32 R3, -RZ, R154.H0_H0 ;  /* 0x2000009aff037230 */ /* 0x020fe20000004100 */
        /* <DEDUP_REMOVED lines=8> */
.L_x_175:
[----:B------:R-:W-:Y:S05]  /*6140*/  BSYNC B1 ;  /* 0x0000000000017941 */ /* 0x000fea0003800000 */
.L_x_174:
[----:B0----5:R-:W-:Y:S01]  /*6150*/  HADD2.F32 R3, -RZ, R154.H0_H0 ;  /* 0x2000009aff037230 */ /* 0x021fe20000004100 */
[----:B------:R-:W-:Y:S01]  /*6160*/  ISETP.GT.AND P3, PT, R0, 0x10, P1 ;  /* 0x000000100000780c */ /* 0x000fe20000f64270 */
[----:B------:R-:W-:Y:S03]  /*6170*/  BSSY B1, `(.L_x_176) ;  /* 0x0000007000017945 */ /* 0x000fe60003800000 */
[----:B--2---:R-:W-:-:S04]  /*6180*/  FMUL R12, R3, R156 ;  /* 0x0000009c030c7220 */ /* 0x004fc80000400000 */
[----:B------:R-:W-:-:S05]  /*6190*/  FFMA R12, R33, R155, R12 ;  /* 0x0000009b210c7223 */ /* 0x000fca000000000c */
[----:B------:R-:W-:-:S05]  /*61a0*/  F2FP.F16.F32.PACK_AB R12, RZ, R12 ;  /* 0x0000000cff0c723e */ /* 0x000fca00000000ff */
[----:B------:R0:W-:Y:S01]  /*61b0*/  @P2 STG.E.U16 desc[UR36][R6.64+0x22], R12 ;  /* 0x0000220c06002986 */ /* 0x0001e2000c101524 */
[----:B------:R-:W-:Y:S05]  /*61c0*/  @!P3 BRA `(.L_x_177) ;  /* 0x000000000004b947 */ /* 0x000fea0003800000 */
[----:B------:R2:W5:Y:S02]  /*61d0*/  LDG.E.LTC128B.U16 R154, desc[UR36][R10.64+0x20] ;  /* 0x000020240a9a7981 */ /* 0x000564000c1e1520 */
.L_x_177:
[----:B------:R-:W-:Y:S05]  /*61e0*/  BSYNC B1 ;  /* 0x0000000000017941 */ /* 0x000fea0003800000 */
.L_x_176:
        /* <DEDUP_REMOVED lines=9> */
.L_x_179:
[----:B------:R-:W-:Y:S05]  /*6280*/  BSYNC B1 ;  /* 0x0000000000017941 */ /* 0x000fea0003800000 */
.L_x_178:
[----:B0----5:R-:W-:Y:S01]  /*6290*/  HADD2.F32 R3, -RZ, R154.H0_H0 ;  /* 0x2000009aff037230 */ /* 0x021fe20000004100 */
        /* <DEDUP_REMOVED lines=8> */
.L_x_181:
[----:B------:R-:W-:Y:S05]  /*6320*/  BSYNC B1 ;  /* 0x0000000000017941 */ /* 0x000fea0003800000 */
.L_x_180:
        /* <DEDUP_REMOVED lines=9> */
.L_x_183:
[----:B------:R-:W-:Y:S05]  /*63c0*/  BSYNC B1 ;  /* 0x0000000000017941 */ /* 0x000fea0003800000 */
.L_x_182:
        /* <DEDUP_REMOVED lines=9> */
.L_x_185:
[----:B------:R-:W-:Y:S05]  /*6460*/  BSYNC B1 ;  /* 0x0000000000017941 */ /* 0x000fea0003800000 */
.L_x_184:
        /* <DEDUP_REMOVED lines=9> */
.L_x_187:
[----:B------:R-:W-:Y:S05]  /*6500*/  BSYNC B1 ;  /* 0x0000000000017941 */ /* 0x000fea0003800000 */
.L_x_186:
        /* <DEDUP_REMOVED lines=9> */
.L_x_189:
[----:B------:R-:W-:Y:S05]  /*65a0*/  BSYNC B1 ;  /* 0x0000000000017941 */ /* 0x000fea0003800000 */
.L_x_188:
        /* <DEDUP_REMOVED lines=9> */
.L_x_191:
[----:B------:R-:W-:Y:S05]  /*6640*/  BSYNC B1 ;  /* 0x0000000000017941 */ /* 0x000fea0003800000 */
.L_x_190:
        /* <DEDUP_REMOVED lines=9> */
.L_x_193:
[----:B------:R-:W-:Y:S05]  /*66e0*/  BSYNC B1 ;  /* 0x0000000000017941 */ /* 0x000fea0003800000 */
.L_x_192:
        /* <DEDUP_REMOVED lines=9> */
.L_x_195:
[----:B------:R-:W-:Y:S05]  /*6780*/  BSYNC B1 ;  /* 0x0000000000017941 */ /* 0x000fea0003800000 */
.L_x_194:
        /* <DEDUP_REMOVED lines=9> */
.L_x_197:
[----:B------:R-:W-:Y:S05]  /*6820*/  BSYNC B1 ;  /* 0x0000000000017941 */ /* 0x000fea0003800000 */
.L_x_196:
        /* <DEDUP_REMOVED lines=9> */
.L_x_199:
[----:B------:R-:W-:Y:S05]  /*68c0*/  BSYNC B1 ;  /* 0x0000000000017941 */ /* 0x000fea0003800000 */
.L_x_198:
        /* <DEDUP_REMOVED lines=9> */
.L_x_201:
[----:B------:R-:W-:Y:S05]  /*6960*/  BSYNC B1 ;  /* 0x0000000000017941 */ /* 0x000fea0003800000 */
.L_x_200:
        /* <DEDUP_REMOVED lines=9> */
.L_x_203:
[----:B------:R-:W-:Y:S05]  /*6a00*/  BSYNC B1 ;  /* 0x0000000000017941 */ /* 0x000fea0003800000 */
.L_x_202:
        /* <DEDUP_REMOVED lines=9> */
.L_x_205:
[----:B------:R-:W-:Y:S05]  /*6aa0*/  BSYNC B1 ;  /* 0x0000000000017941 */ /* 0x000fea0003800000 */
.L_x_204:
        /* <DEDUP_REMOVED lines=9> */
.L_x_207:
[----:B------:R-:W-:Y:S05]  /*6b40*/  BSYNC B1 ;  /* 0x0000000000017941 */ /* 0x000fea0003800000 */
.L_x_206:
        /* <DEDUP_REMOVED lines=9> */
.L_x_209:
[----:B------:R-:W-:Y:S05]  /*6be0*/  BSYNC B1 ;  /* 0x0000000000017941 */ /* 0x000fea0003800000 */
.L_x_208:
        /* <DEDUP_REMOVED lines=9> */
.L_x_211:
[----:B------:R-:W-:Y:S05]  /*6c80*/  BSYNC B1 ;  /* 0x0000000000017941 */ /* 0x000fea0003800000 */
.L_x_210:
        /* <DEDUP_REMOVED lines=9> */
.L_x_213:
[----:B------:R-:W-:Y:S05]  /*6d20*/  BSYNC B1 ;  /* 0x0000000000017941 */ /* 0x000fea0003800000 */
.L_x_212:
        /* <DEDUP_REMOVED lines=9> */
.L_x_215:
[----:B------:R-:W-:Y:S05]  /*6dc0*/  BSYNC B1 ;  /* 0x0000000000017941 */ /* 0x000fea0003800000 */
.L_x_214:
        /* <DEDUP_REMOVED lines=9> */
.L_x_217:
[----:B------:R-:W-:Y:S05]  /*6e60*/  BSYNC B1 ;  /* 0x0000000000017941 */ /* 0x000fea0003800000 */
.L_x_216:
        /* <DEDUP_REMOVED lines=9> */
.L_x_219:
[----:B------:R-:W-:Y:S05]  /*6f00*/  BSYNC B1 ;  /* 0x0000000000017941 */ /* 0x000fea0003800000 */
.L_x_218:
        /* <DEDUP_REMOVED lines=9> */
.L_x_221:
[----:B------:R-:W-:Y:S05]  /*6fa0*/  BSYNC B1 ;  /* 0x0000000000017941 */ /* 0x000fea0003800000 */
.L_x_220:
        /* <DEDUP_REMOVED lines=9> */
.L_x_223:
[----:B------:R-:W-:Y:S05]  /*7040*/  BSYNC B1 ;  /* 0x0000000000017941 */ /* 0x000fea0003800000 */
.L_x_222:
        /* <DEDUP_REMOVED lines=9> */
.L_x_225:
[----:B------:R-:W-:Y:S05]  /*70e0*/  BSYNC B1 ;  /* 0x0000000000017941 */ /* 0x000fea0003800000 */
.L_x_224:
        /* <DEDUP_REMOVED lines=9> */
.L_x_227:
[----:B------:R-:W-:Y:S05]  /*7180*/  BSYNC B1 ;  /* 0x0000000000017941 */ /* 0x000fea0003800000 */
.L_x_226:
        /* <DEDUP_REMOVED lines=9> */
.L_x_229:
[----:B------:R-:W-:Y:S05]  /*7220*/  BSYNC B1 ;  /* 0x0000000000017941 */ /* 0x000fea0003800000 */
.L_x_228:
        /* <DEDUP_REMOVED lines=9> */
.L_x_231:
[----:B------:R-:W-:Y:S05]  /*72c0*/  BSYNC B1 ;  /* 0x0000000000017941 */ /* 0x000fea0003800000 */
.L_x_230:
        /* <DEDUP_REMOVED lines=9> */
.L_x_233:
[----:B------:R-:W-:Y:S05]  /*7360*/  BSYNC B1 ;  /* 0x0000000000017941 */ /* 0x000fea0003800000 */
.L_x_232:
        /* <DEDUP_REMOVED lines=9> */
.L_x_235:
[----:B------:R-:W-:Y:S05]  /*7400*/  BSYNC B1 ;  /* 0x0000000000017941 */ /* 0x000fea0003800000 */
.L_x_234:
        /* <DEDUP_REMOVED lines=9> */
.L_x_237:
[----:B------:R-:W-:Y:S05]  /*74a0*/  BSYNC B1 ;  /* 0x0000000000017941 */ /* 0x000fea0003800000 */
.L_x_236:
        /* <DEDUP_REMOVED lines=9> */
.L_x_239:
[----:B------:R-:W-:Y:S05]  /*7540*/  BSYNC B1 ;  /* 0x0000000000017941 */ /* 0x000fea0003800000 */
.L_x_238:
        /* <DEDUP_REMOVED lines=9> */
.L_x_241:
[----:B------:R-:W-:Y:S05]  /*75e0*/  BSYNC B1 ;  /* 0x0000000000017941 */ /* 0x000fea0003800000 */
.L_x_240:
        /* <DEDUP_REMOVED lines=9> */
.L_x_243:
[----:B------:R-:W-:Y:S05]  /*7680*/  BSYNC B1 ;  /* 0x0000000000017941 */ /* 0x000fea0003800000 */
.L_x_242:
        /* <DEDUP_REMOVED lines=9> */
.L_x_245:
[----:B------:R-:W-:Y:S05]  /*7720*/  BSYNC B1 ;  /* 0x0000000000017941 */ /* 0x000fea0003800000 */
.L_x_244:
        /* <DEDUP_REMOVED lines=9> */
.L_x_247:
[----:B------:R-:W-:Y:S05]  /*77c0*/  BSYNC B1 ;  /* 0x0000000000017941 */ /* 0x000fea0003800000 */
.L_x_246:
        /* <DEDUP_REMOVED lines=9> */
.L_x_249:
[----:B------:R-:W-:Y:S05]  /*7860*/  BSYNC B1 ;  /* 0x0000000000017941 */ /* 0x000fea0003800000 */
.L_x_248:
        /* <DEDUP_REMOVED lines=9> */
.L_x_251:
[----:B------:R-:W-:Y:S05]  /*7900*/  BSYNC B1 ;  /* 0x0000000000017941 */ /* 0x000fea0003800000 */
.L_x_250:
        /* <DEDUP_REMOVED lines=9> */
.L_x_253:
[----:B------:R-:W-:Y:S05]  /*79a0*/  BSYNC B1 ;  /* 0x0000000000017941 */ /* 0x000fea0003800000 */
.L_x_252:
        /* <DEDUP_REMOVED lines=9> */
.L_x_255:
[----:B------:R-:W-:Y:S05]  /*7a40*/  BSYNC B1 ;  /* 0x0000000000017941 */ /* 0x000fea0003800000 */
.L_x_254:
        /* <DEDUP_REMOVED lines=9> */
.L_x_257:
[----:B------:R-:W-:Y:S05]  /*7ae0*/  BSYNC B1 ;  /* 0x0000000000017941 */ /* 0x000fea0003800000 */
.L_x_256:
        /* <DEDUP_REMOVED lines=9> */
.L_x_259:
[----:B------:R-:W-:Y:S05]  /*7b80*/  BSYNC B1 ;  /* 0x0000000000017941 */ /* 0x000fea0003800000 */
.L_x_258:
        /* <DEDUP_REMOVED lines=9> */
.L_x_261:
[----:B------:R-:W-:Y:S05]  /*7c20*/  BSYNC B1 ;  /* 0x0000000000017941 */ /* 0x000fea0003800000 */
.L_x_260:
        /* <DEDUP_REMOVED lines=9> */
.L_x_263:
[----:B------:R-:W-:Y:S05]  /*7cc0*/  BSYNC B1 ;  /* 0x0000000000017941 */ /* 0x000fea0003800000 */
.L_x_262:
        /* <DEDUP_REMOVED lines=9> */
.L_x_265:
[----:B------:R-:W-:Y:S05]  /*7d60*/  BSYNC B1 ;  /* 0x0000000000017941 */ /* 0x000fea0003800000 */
.L_x_264:
        /* <DEDUP_REMOVED lines=9> */
.L_x_267:
[----:B------:R-:W-:Y:S05]  /*7e00*/  BSYNC B1 ;  /* 0x0000000000017941 */ /* 0x000fea0003800000 */
.L_x_266:
        /* <DEDUP_REMOVED lines=9> */
.L_x_269:
[----:B------:R-:W-:Y:S05]  /*7ea0*/  BSYNC B1 ;  /* 0x0000000000017941 */ /* 0x000fea0003800000 */
.L_x_268:
        /* <DEDUP_REMOVED lines=9> */
.L_x_271:
[----:B------:R-:W-:Y:S05]  /*7f40*/  BSYNC B1 ;  /* 0x0000000000017941 */ /* 0x000fea0003800000 */
.L_x_270:
        /* <DEDUP_REMOVED lines=9> */
.L_x_273:
[----:B------:R-:W-:Y:S05]  /*7fe0*/  BSYNC B1 ;  /* 0x0000000000017941 */ /* 0x000fea0003800000 */
.L_x_272:
        /* <DEDUP_REMOVED lines=9> */
.L_x_275:
[----:B------:R-:W-:Y:S05]  /*8080*/  BSYNC B1 ;  /* 0x0000000000017941 */ /* 0x000fea0003800000 */
.L_x_274:
        /* <DEDUP_REMOVED lines=9> */
.L_x_277:
[----:B------:R-:W-:Y:S05]  /*8120*/  BSYNC B1 ;  /* 0x0000000000017941 */ /* 0x000fea0003800000 */
.L_x_276:
        /* <DEDUP_REMOVED lines=9> */
.L_x_279:
[----:B------:R-:W-:Y:S05]  /*81c0*/  BSYNC B1 ;  /* 0x0000000000017941 */ /* 0x000fea0003800000 */
.L_x_278:
[----:B0----5:R-:W-:Y:S01]  /*81d0*/  HADD2.F32 R3, -RZ, R154.H0_H0 ;  /* 0x2000009aff037230 */ /* 0x021fe20000004100 */
[----:B------:R-:W-:Y:S01]  /*81e0*/  ISETP.GT.AND P2, PT, R0, 0x78, P1 ;  /* 0x000000780000780c */ /* 0x000fe20000f44270 */
[----:B------:R-:W-:Y:S03]  /*81f0*/  BSSY B1, `(.L_x_280) ;  /* 0x0000007000017945 */ /* 0x000fe60003800000 */
[----:B-1----:R-:W-:-:S04]  /*8200*/  FMUL R4, R3, R156 ;  /* 0x0000009c03047220 */ /* 0x002fc80000400000 */
[----:B------:R-:W-:-:S05]  /*8210*/  FFMA R4, R85, R155, R4 ;  /* 0x0000009b55047223 */ /* 0x000fca0000000004 */
[----:B------:R-:W-:-:S05]  /*8220*/  F2FP.F16.F32.PACK_AB R4, RZ, R4 ;  /* 0x00000004ff04723e */ /* 0x000fca00000000ff */
[----:B------:R0:W-:Y:S01]  /*8230*/  @P0 STG.E.U16 desc[UR36][R6.64+0xf2], R4 ;  /* 0x0000f20406000986 */ /* 0x0001e2000c101524 */
[----:B------:R-:W-:Y:S05]  /*8240*/  @!P2 BRA `(.L_x_281) ;  /* 0x000000000004a947 */ /* 0x000fea0003800000 */
[----:B------:R1:W5:Y:S02]  /*8250*/  LDG.E.LTC128B.U16 R154, desc[UR36][R10.64+0xf0] ;  /* 0x0000f0240a9a7981 */ /* 0x000364000c1e1520 */
.L_x_281:
[----:B------:R-:W-:Y:S05]  /*8260*/  BSYNC B1 ;  /* 0x0000000000017941 */ /* 0x000fea0003800000 */
.L_x_280:
[----:B-----5:R-:W-:Y:S01]  /*8270*/  HADD2.F32 R3, -RZ, R154.H0_H0 ;  /* 0x2000009aff037230 */ /* 0x020fe20000004100 */
[----:B------:R-:W-:Y:S01]  /*8280*/  ISETP.GT.AND P1, PT, R0, 0x79, P1 ;  /* 0x000000790000780c */ /* 0x000fe20000f24270 */
[----:B0-----:R-:W-:Y:S01]  /*8290*/  @P2 IMAD.MOV.U32 R4, RZ, RZ, R8 ;  /* 0x000000ffff042224 */ /* 0x001fe200078e0008 */
[----:B------:R-:W-:Y:S01]  /*82a0*/  BSSY B1, `(.L_x_282) ;  /* 0x0000008000017945 */ /* 0x000fe20003800000 */
[----:B------:R-:W-:Y:S02]  /*82b0*/  @P2 IMAD.MOV.U32 R5, RZ, RZ, R9 ;  /* 0x000000ffff052224 */ /* 0x000fe400078e0009 */
[----:B------:R-:W-:-:S04]  /*82c0*/  FMUL R3, R3, R156 ;  /* 0x0000009c03037220 */ /* 0x000fc80000400000 */
[----:B------:R-:W-:-:S05]  /*82d0*/  FFMA R3, R86, R155, R3 ;  /* 0x0000009b56037223 */ /* 0x000fca0000000003 */
[----:B------:R-:W-:-:S05]  /*82e0*/  F2FP.F16.F32.PACK_AB R3, RZ, R3 ;  /* 0x00000003ff03723e */ /* 0x000fca00000000ff */
[----:B------:R0:W-:Y:S01]  /*82f0*/  @P2 STG.E.U16 desc[UR36][R4.64+0xf0], R3 ;  /* 0x0000f00304002986 */ /* 0x0001e2000c101524 */
[----:B------:R-:W-:Y:S05]  /*8300*/  @!P1 BRA `(.L_x_283) ;  /* 0x0000000000049947 */ /* 0x000fea0003800000 */
[----:B------:R0:W5:Y:S02]  /*8310*/  LDG.E.LTC128B.U16 R154, desc[UR36][R10.64+0xf2] ;  /* 0x0000f2240a9a7981 */ /* 0x000164000c1e1520 */
.L_x_283:
[----:B------:R-:W-:Y:S05]  /*8320*/  BSYNC B1 ;  /* 0x0000000000017941 */ /* 0x000fea0003800000 */
.L_x_282:
[----:B------:R-:W-:Y:S05]  /*8330*/  @!P1 BRA `(.L_x_284) ;  /* 0x00000024004c9947 */ /* 0x000fea0003800000 */
[----:B0----5:R-:W-:-:S05]  /*8340*/  HADD2.F32 R3, -RZ, R154.H0_H0 ;  /* 0x2000009aff037230 */ /* 0x021fca0000004100 */
[----:B------:R-:W-:-:S04]  /*8350*/  FMUL R0, R3, R156 ;  /* 0x0000009c03007220 */ /* 0x000fc80000400000 */
[----:B------:R-:W-:-:S05]  /*8360*/  FFMA R0, R87, R155, R0 ;  /* 0x0000009b57007223 */ /* 0x000fca0000000000 */
[----:B------:R-:W-:-:S05]  /*8370*/  F2FP.F16.F32.PACK_AB R0, RZ, R0 ;  /* 0x00000000ff00723e */ /* 0x000fca00000000ff */
[----:B------:R0:W-:Y:S01]  /*8380*/  STG.E.U16 desc[UR36][R8.64+0xf2], R0 ;  /* 0x0000f20008007986 */ /* 0x0001e2000c101524 */
[----:B------:R-:W-:Y:S05]  /*8390*/  BRA `(.L_x_284) ;  /* 0x0000002400347947 */ /* 0x000fea0003800000 */
.L_x_33:
[----:B------:R-:W-:Y:S01]  /*83a0*/  ULDC.64 UR4, c[0x0][0x5c0] ;  /* 0x0001700000047ab9 */ /* 0x000fe20000000a00 */
[-C--:B------:R-:W-:Y:S01]  /*83b0*/  FMUL R88, R88, R155.reuse ;  /* 0x0000009b58587220 */ /* 0x080fe20000400000 */
[----:B------:R-:W-:Y:S01]  /*83c0*/  LEA R6, P0, R168, UR4, 0x1 ;  /* 0x00000004a8067c11 */ /* 0x000fe2000f8008ff */
[----:B------:R-:W-:Y:S01]  /*83d0*/  IMAD.SHL.U32 R11, R4, 0x10, RZ ;  /* 0x00000010040b7824 */ /* 0x000fe200078e00ff */
[----:B------:R-:W-:Y:S01]  /*83e0*/  ISETP.GT.AND P2, PT, R0, 0x1, P3 ;  /* 0x000000010000780c */ /* 0x000fe20001f44270 */
[-C--:B------:R-:W-:Y:S01]  /*83f0*/  FMUL R89, R89, R155.reuse ;  /* 0x0000009b59597220 */ /* 0x080fe20000400000 */
[----:B------:R-:W-:Y:S01]  /*8400*/  LEA.HI.X R7, R168, UR5, R167, 0x1, P0 ;  /* 0x00000005a8077c11 */ /* 0x000fe200080f0ca7 */
[-C--:B------:R-:W-:Y:S01]  /*8410*/  FMUL R90, R90, R155.reuse ;  /* 0x0000009b5a5a7220 */ /* 0x080fe20000400000 */
[----:B------:R-:W-:Y:S01]  /*8420*/  ISETP.GT.AND P0, PT, R3, 0x8, PT ;  /* 0x000000080300780c */ /* 0x000fe20003f04270 */
[-C--:B------:R-:W-:Y:S01]  /*8430*/  FMUL R91, R91, R155.reuse ;  /* 0x0000009b5b5b7220 */ /* 0x080fe20000400000 */
[----:B------:R-:W-:Y:S01]  /*8440*/  F2FP.F16.F32.PACK_AB R88, RZ, R88 ;  /* 0x00000058ff58723e */ /* 0x000fe200000000ff */
[-C--:B------:R-:W-:Y:S01]  /*8450*/  FMUL R92, R92, R155.reuse ;  /* 0x0000009b5c5c7220 */ /* 0x080fe20000400000 */
[----:B------:R-:W-:Y:S01]  /*8460*/  ISETP.GT.AND P4, PT, R0, RZ, P0 ;  /* 0x000000ff0000720c */ /* 0x000fe20000784270 */
[-C--:B------:R-:W-:Y:S01]  /*8470*/  FMUL R93, R93, R155.reuse ;  /* 0x0000009b5d5d7220 */ /* 0x080fe20000400000 */
[----:B------:R-:W-:Y:S01]  /*8480*/  SHF.L.U64.HI R9, R4, 0x4, R5 ;  /* 0x0000000404097819 */ /* 0x000fe20000010205 */
[----:B------:R-:W-:Y:S01]  /*8490*/  @P1 STG.E.U16 desc[UR36][R6.64], R88 ;  /* 0x0000005806001986 */ /* 0x000fe2000c101524 */
[----:B------:R-:W-:Y:S01]  /*84a0*/  IADD3 R12, P5, R11, R6, RZ ;  /* 0x000000060b0c7210 */ /* 0x000fe20007fbe0ff */
[-C--:B------:R-:W-:Y:S01]  /*84b0*/  FMUL R94, R94, R155.reuse ;  /* 0x0000009b5e5e7220 */ /* 0x080fe20000400000 */
[----:B------:R-:W-:Y:S01]  /*84c0*/  ISETP.GT.AND P1, PT, R0, 0x1, P0 ;  /* 0x000000010000780c */ /* 0x000fe20000724270 */
[----:B------:R-:W-:Y:S01]  /*84d0*/  FMUL R95, R95, R155 ;  /* 0x0000009b5f5f7220 */ /* 0x000fe20000400000 */
[----:B------:R-:W-:Y:S01]  /*84e0*/  F2FP.F16.F32.PACK_AB R89, RZ, R89 ;  /* 0x00000059ff59723e */ /* 0x000fe200000000ff */
[----:B------:R-:W-:Y:S01]  /*84f0*/  IMAD.X R13, R9, 0x1, R7, P5 ;  /* 0x00000001090d7824 */ /* 0x000fe200028e0607 */
[----:B------:R-:W-:Y:S01]  /*8500*/  F2FP.F16.F32.PACK_AB R90, RZ, R90 ;  /* 0x0000005aff5a723e */ /* 0x000fe200000000ff */
[----:B------:R-:W-:Y:S01]  /*8510*/  FMUL R96, R96, R155 ;  /* 0x0000009b60607220 */ /* 0x000fe20000400000 */
[----:B------:R-:W-:Y:S01]  /*8520*/  F2FP.F16.F32.PACK_AB R91, RZ, R91 ;  /* 0x0000005bff5b723e */ /* 0x000fe200000000ff */
[----:B------:R-:W-:Y:S01]  /*8530*/  @P2 STG.E.U16 desc[UR36][R6.64+0x2], R89 ;  /* 0x0000025906002986 */ /* 0x000fe2000c101524 */
[C---:B------:R-:W-:Y:S01]  /*8540*/  ISETP.GT.AND P5, PT, R0.reuse, 0x9, P3 ;  /* 0x000000090000780c */ /* 0x040fe20001fa4270 */
[-C--:B------:R-:W-:Y:S01]  /*8550*/  FMUL R97, R97, R155.reuse ;  /* 0x0000009b61617220 */ /* 0x080fe20000400000 */
[C---:B------:R-:W-:Y:S01]  /*8560*/  ISETP.GT.AND P2, PT, R0.reuse, 0x8, P0 ;  /* 0x000000080000780c */ /* 0x040fe20000744270 */
[----:B------:R-:W-:Y:S01]  /*8570*/  @P4 STG.E.U16 desc[UR36][R12.64], R90 ;  /* 0x0000005a0c004986 */ /* 0x000fe2000c101524 */
[----:B------:R-:W-:Y:S01]  /*8580*/  ISETP.GT.AND P4, PT, R0, 0x8, P3 ;  /* 0x000000080000780c */ /* 0x000fe20001f84270 */
[-C--:B------:R-:W-:Y:S01]  /*8590*/  FMUL R98, R98, R155.reuse ;  /* 0x0000009b62627220 */ /* 0x080fe20000400000 */
[----:B------:R-:W-:Y:S01]  /*85a0*/  F2FP.F16.F32.PACK_AB R92, RZ, R92 ;  /* 0x0000005cff5c723e */ /* 0x000fe200000000ff */
[----:B------:R-:W-:Y:S01]  /*85b0*/  @P1 STG.E.U16 desc[UR36][R12.64+0x2], R91 ;  /* 0x0000025b0c001986 */ /* 0x000fe2000c101524 */
[----:B------:R-:W-:Y:S01]  /*85c0*/  ISETP.GT.AND P1, PT, R0, 0x9, P0 ;  /* 0x000000090000780c */ /* 0x000fe20000724270 */
[----:B------:R-:W-:Y:S01]  /*85d0*/  FMUL R99, R99, R155 ;  /* 0x0000009b63637220 */ /* 0x000fe20000400000 */
[----:B------:R-:W-:Y:S01]  /*85e0*/  F2FP.F16.F32.PACK_AB R93, RZ, R93 ;  /* 0x0000005dff5d723e */ /* 0x000fe200000000ff */
[-C--:B------:R-:W-:Y:S01]  /*85f0*/  FMUL R100, R100, R155.reuse ;  /* 0x0000009b64647220 */ /* 0x080fe20000400000 */
[----:B------:R-:W-:Y:S01]  /*8600*/  F2FP.F16.F32.PACK_AB R94, RZ, R94 ;  /* 0x0000005eff5e723e */ /* 0x000fe200000000ff */
[----:B------:R-:W-:Y:S01]  /*8610*/  FMUL R101, R101, R155 ;  /* 0x0000009b65657220 */ /* 0x000fe20000400000 */
[----:B------:R-:W-:Y:S01]  /*8620*/  F2FP.F16.F32.PACK_AB R95, RZ, R95 ;  /* 0x0000005fff5f723e */ /* 0x000fe200000000ff */
[-C--:B------:R-:W-:Y:S01]  /*8630*/  FMUL R102, R102, R155.reuse ;  /* 0x0000009b66667220 */ /* 0x080fe20000400000 */
[----:B------:R-:W-:Y:S01]  /*8640*/  F2FP.F16.F32.PACK_AB R96, RZ, R96 ;  /* 0x00000060ff60723e */ /* 0x000fe200000000ff */
[----:B------:R-:W-:Y:S01]  /*8650*/  @P4 STG.E.U16 desc[UR36][R6.64+0x10], R92 ;  /* 0x0000105c06004986 */ /* 0x000fe2000c101524 */
[C---:B------:R-:W-:Y:S01]  /*8660*/  ISETP.GT.AND P4, PT, R0.reuse, 0x10, P3 ;  /* 0x000000100000780c */ /* 0x040fe20001f84270 */
[----:B------:R-:W-:Y:S01]  /*8670*/  FMUL R103, R103, R155 ;  /* 0x0000009b67677220 */ /* 0x000fe20000400000 */
[----:B------:R-:W-:Y:S01]  /*8680*/  F2FP.F16.F32.PACK_AB R97, RZ, R97 ;  /* 0x00000061ff61723e */ /* 0x000fe200000000ff */
[----:B------:R-:W-:Y:S01]  /*8690*/  @P5 STG.E.U16 desc[UR36][R6.64+0x12], R93 ;  /* 0x0000125d06005986 */ /* 0x000fe2000c101524 */
[----:B------:R-:W-:Y:S01]  /*86a0*/  ISETP.GT.AND P5, PT, R0, 0x11, P0 ;  /* 0x000000110000780c */ /* 0x000fe200007a4270 */
        /* <DEDUP_REMOVED lines=74> */
[----:B------:R-:W-:Y:S01]  /*8b50*/  FMUL R125, R125, R155 ;  /* 0x0000009b7d7d7220 */ /* 0x000fe20000400000 */
[----:B------:R-:W-:Y:S01]  /*8b60*/  F2FP.F16.F32.PACK_AB R119, RZ, R119 ;  /* 0x00000077ff77723e */ /* 0x000fe200000000ff */
[-C--:B------:R-:W-:Y:S01]  /*8b70*/  FMUL R126, R126, R155.reuse ;  /* 0x0000009b7e7e7220 */ /* 0x080fe20000400000 */
[----:B------:R-:W-:Y:S01]  /*8b80*/  F2FP.F16.F32.PACK_AB R120, RZ, R120 ;  /* 0x00000078ff78723e */ /* 0x000fe200000000ff */
        /* <DEDUP_REMOVED lines=66> */
[----:B------:R-:W-:Y:S01]  /*8fb0*/  IMAD.SHL.U32 R23, R4, 0x100, RZ ;  /* 0x0000010004177824 */ /* 0x000fe200078e00ff */
[----:B------:R-:W-:Y:S01]  /*8fc0*/  F2FP.F16.F32.PACK_AB R140, RZ, R140 ;  /* 0x0000008cff8c723e */ /* 0x000fe200000000ff */
[----:B------:R-:W-:Y:S01]  /*8fd0*/  @P1 STG.E.U16 desc[UR36][R6.64+0x90], R124 ;  /* 0x0000907c06001986 */ /* 0x000fe2000c101524 */
[----:B------:R-:W-:Y:S01]  /*8fe0*/  ISETP.GT.AND P1, PT, R0, 0x50, P3 ;  /* 0x000000500000780c */ /* 0x000fe20001f24270 */
[----:B------:R-:W-:Y:S01]  /*8ff0*/  FMUL R146, R146, R155 ;  /* 0x0000009b92927220 */ /* 0x000fe20000400000 */
[----:B------:R-:W-:Y:S01]  /*9000*/  F2FP.F16.F32.PACK_AB R141, RZ, R141 ;  /* 0x0000008dff8d723e */ /* 0x000fe200000000ff */
[----:B------:R-:W-:Y:S01]  /*9010*/  @P2 STG.E.U16 desc[UR36][R6.64+0x92], R125 ;  /* 0x0000927d06002986 */ /* 0x000fe2000c101524 */
[C---:B------:R-:W-:Y:S01]  /*9020*/  ISETP.GT.AND P2, PT, R0.reuse, 0x51, P3 ;  /* 0x000000510000780c */ /* 0x040fe20001f44270 */
[-C--:B------:R-:W-:Y:S01]  /*9030*/  FMUL R147, R147, R155.reuse ;  /* 0x0000009b93937220 */ /* 0x080fe20000400000 */
        /* <DEDUP_REMOVED lines=11> */
[-C--:B------:R-:W-:Y:S01]  /*90f0*/  FMUL R150, R150, R155.reuse ;  /* 0x0000009b96967220 */ /* 0x080fe20000400000 */
[----:B------:R-:W-:Y:S01]  /*9100*/  SHF.L.U64.HI R21, R4, 0x8, R5 ;  /* 0x0000000804157819 */ /* 0x000fe20000010205 */
[----:B------:R-:W-:Y:S01]  /*9110*/  @P2 STG.E.U16 desc[UR36][R6.64+0xa2], R129 ;  /* 0x0000a28106002986 */ /* 0x000fe2000c101524 */
[C---:B------:R-:W-:Y:S01]  /*9120*/  ISETP.GT.AND P2, PT, R0.reuse, 0x59, P3 ;  /* 0x000000590000780c */ /* 0x040fe20001f44270 */
        /* <DEDUP_REMOVED lines=58> */
[----:B------:R-:W-:Y:S01]  /*94d0*/  @P2 STG.E.U16 desc[UR36][R12.64+0xd0], R142 ;  /* 0x0000d08e0c002986 */ /* 0x000fe2000c101524 */
[----:B------:R-:W-:Y:S01]  /*94e0*/  F2FP.F16.F32.PACK_AB R34, RZ, R34 ;  /* 0x00000022ff22723e */ /* 0x000fe200000000ff */
[----:B------:R-:W-:Y:S01]  /*94f0*/  FMUL R40, R40, R155 ;  /* 0x0000009b28287220 */ /* 0x000fe20000400000 */
[----:B------:R-:W-:Y:S01]  /*9500*/  F2FP.F16.F32.PACK_AB R35, RZ, R35 ;  /* 0x00000023ff23723e */ /* 0x000fe200000000ff */
        /* <DEDUP_REMOVED lines=8> */
[----:B------:R-:W-:Y:S01]  /*9590*/  @P1 IMAD.MOV.U32 R5, RZ, RZ, R7 ;  /* 0x000000ffff051224 */ /* 0x000fe200078e0007 */
[----:B------:R-:W-:Y:S01]  /*95a0*/  @P1 MOV R4, R6 ;  /* 0x0000000600041202 */ /* 0x000fe20000000f00 */
[-C--:B------:R-:W-:Y:S01]  /*95b0*/  FMUL R43, R43, R155.reuse ;  /* 0x0000009b2b2b7220 */ /* 0x080fe20000400000 */
[----:B------:R-:W-:Y:S01]  /*95c0*/  F2FP.F16.F32.PACK_AB R38, RZ, R38 ;  /* 0x00000026ff26723e */ /* 0x000fe200000000ff */
[----:B------:R-:W-:Y:S01]  /*95d0*/  FMUL R44, R44, R155 ;  /* 0x0000009b2c2c7220 */ /* 0x000fe20000400000 */
[----:B------:R-:W-:Y:S01]  /*95e0*/  F2FP.F16.F32.PACK_AB R39, RZ, R39 ;  /* 0x00000027ff27723e */ /* 0x000fe200000000ff */
[----:B------:R0:W-:Y:S01]  /*95f0*/  @P1 STG.E.U16 desc[UR36][R4.64+0xe2], R145 ;  /* 0x0000e29104001986 */ /* 0x0001e2000c101524 */
[----:B------:R-:W-:Y:S01]  /*9600*/  IADD3 R14, P1, P2, R11, R6, R23 ;  /* 0x000000060b0e7210 */ /* 0x000fe20007a3e017 */
[-C--:B------:R-:W-:Y:S01]  /*9610*/  FMUL R45, R45, R155.reuse ;  /* 0x0000009b2d2d7220 */ /* 0x080fe20000400000 */
[----:B------:R-:W-:Y:S01]  /*9620*/  F2FP.F16.F32.PACK_AB R40, RZ, R40 ;  /* 0x00000028ff28723e */ /* 0x000fe200000000ff */
[----:B------:R-:W-:Y:S01]  /*9630*/  FMUL R46, R46, R155 ;  /* 0x0000009b2e2e7220 */ /* 0x000fe20000400000 */
[----:B------:R-:W-:Y:S01]  /*9640*/  IADD3.X R15, R9, R7, R21, P1, P2 ;  /* 0x00000007090f7210 */ /* 0x000fe20000fe4415 */
[-C--:B------:R-:W-:Y:S01]  /*9650*/  FMUL R47, R47, R155.reuse ;  /* 0x0000009b2f2f7220 */ /* 0x080fe20000400000 */
[C---:B------:R-:W-:Y:S01]  /*9660*/  ISETP.GT.AND P1, PT, R3.reuse, 0x80, PT ;  /* 0x000000800300780c */ /* 0x040fe20003f24270 */
[-C--:B------:R-:W-:Y:S01]  /*9670*/  FMUL R48, R48, R155.reuse ;  /* 0x0000009b30307220 */ /* 0x080fe20000400000 */
[----:B------:R-:W-:Y:S01]  /*9680*/  ISETP.GT.AND P2, PT, R3, 0x88, PT ;  /* 0x000000880300780c */ /* 0x000fe20003f44270 */
[----:B------:R-:W-:Y:S01]  /*9690*/  FMUL R49, R49, R155 ;  /* 0x0000009b31317220 */ /* 0x000fe20000400000 */
[----:B------:R-:W-:Y:S01]  /*96a0*/  F2FP.F16.F32.PACK_AB R41, RZ, R41 ;  /* 0x00000029ff29723e */ /* 0x000fe200000000ff */
[----:B0-----:R-:W-:Y:S01]  /*96b0*/  @P5 IMAD.MOV.U32 R4, RZ, RZ, R12 ;  /* 0x000000ffff045224 */ /* 0x001fe200078e000c */
[----:B------:R-:W-:Y:S01]  /*96c0*/  F2FP.F16.F32.PACK_AB R42, RZ, R42 ;  /* 0x0000002aff2a723e */ /* 0x000fe200000000ff */
[----:B------:R-:W-:Y:S01]  /*96d0*/  @P5 IMAD.MOV.U32 R5, RZ, RZ, R13 ;  /* 0x000000ffff055224 */ /* 0x000fe200078e000d */
[----:B------:R-:W-:Y:S01]  /*96e0*/  F2FP.F16.F32.PACK_AB R43, RZ, R43 ;  /* 0x0000002bff2b723e */ /* 0x000fe200000000ff */
[-C--:B------:R-:W-:Y:S01]  /*96f0*/  FMUL R50, R50, R155.reuse ;  /* 0x0000009b32327220 */ /* 0x080fe20000400000 */
[----:B------:R-:W-:Y:S01]  /*9700*/  F2FP.F16.F32.PACK_AB R44, RZ, R44 ;  /* 0x0000002cff2c723e */ /* 0x000fe200000000ff */
[-C--:B------:R-:W-:Y:S01]  /*9710*/  FMUL R51, R51, R155.reuse ;  /* 0x0000009b33337220 */ /* 0x080fe20000400000 */
[----:B------:R0:W-:Y:S01]  /*9720*/  @P5 STG.E.U16 desc[UR36][R4.64+0xe0], R146 ;  /* 0x0000e09204005986 */ /* 0x0001e2000c101524 */
[----:B------:R-:W-:Y:S01]  /*9730*/  ISETP.GT.AND P5, PT, R0, 0x78, P3 ;  /* 0x000000780000780c */ /* 0x000fe20001fa4270 */
[-C--:B------:R-:W-:Y:S01]  /*9740*/  FMUL R52, R52, R155.reuse ;  /* 0x0000009b34347220 */ /* 0x080fe20000400000 */
[C---:B------:R-:W-:Y:S01]  /*9750*/  ISETP.GT.AND P3, PT, R0.reuse, 0x79, P3 ;  /* 0x000000790000780c */ /* 0x040fe20001f64270 */
[----:B------:R-:W-:Y:S01]  /*9760*/  @P4 STG.E.U16 desc[UR36][R12.64+0xe2], R147 ;  /* 0x0000e2930c004986 */ /* 0x000fe2000c101524 */
[C---:B------:R-:W-:Y:S01]  /*9770*/  ISETP.GT.AND P4, PT, R0.reuse, 0x78, P0 ;  /* 0x000000780000780c */ /* 0x040fe20000784270 */
[-C--:B------:R-:W-:Y:S01]  /*9780*/  FMUL R53, R53, R155.reuse ;  /* 0x0000009b35357220 */ /* 0x080fe20000400000 */
[----:B------:R-:W-:Y:S01]  /*9790*/  ISETP.GT.AND P0, PT, R0, 0x79, P0 ;  /* 0x000000790000780c */ /* 0x000fe20000704270 */
[----:B------:R-:W-:Y:S01]  /*97a0*/  FMUL R54, R54, R155 ;  /* 0x0000009b36367220 */ /* 0x000fe20000400000 */
[----:B------:R-:W-:Y:S01]  /*97b0*/  F2FP.F16.F32.PACK_AB R45, RZ, R45 ;  /* 0x0000002dff2d723e */ /* 0x000fe200000000ff */
[-C--:B------:R-:W-:Y:S01]  /*97c0*/  FMUL R55, R55, R155.reuse ;  /* 0x0000009b37377220 */ /* 0x080fe20000400000 */
[----:B------:R-:W-:Y:S01]  /*97d0*/  F2FP.F16.F32.PACK_AB R46, RZ, R46 ;  /* 0x0000002eff2e723e */ /* 0x000fe200000000ff */
[----:B------:R-:W-:Y:S01]  /*97e0*/  FMUL R56, R56, R155 ;  /* 0x0000009b38387220 */ /* 0x000fe20000400000 */
[----:B------:R-:W-:Y:S01]  /*97f0*/  F2FP.F16.F32.PACK_AB R47, RZ, R47 ;  /* 0x0000002fff2f723e */ /* 0x000fe200000000ff */
[----:B------:R-:W-:Y:S01]  /*9800*/  @P5 STG.E.U16 desc[UR36][R6.64+0xf0], R148 ;  /* 0x0000f09406005986 */ /* 0x000fe2000c101524 */
[----:B0-----:R-:W-:Y:S01]  /*9810*/  IADD3 R4, P5, R23, R6, RZ ;  /* 0x0000000617047210 */ /* 0x001fe20007fbe0ff */
[-C--:B------:R-:W-:Y:S01]  /*9820*/  FMUL R57, R57, R155.reuse ;  /* 0x0000009b39397220 */ /* 0x080fe20000400000 */
[----:B------:R-:W-:Y:S01]  /*9830*/  F2FP.F16.F32.PACK_AB R48, RZ, R48 ;  /* 0x00000030ff30723e */ /* 0x000fe200000000ff */
[----:B------:R0:W-:Y:S01]  /*9840*/  @P3 STG.E.U16 desc[UR36][R6.64+0xf2], R149 ;  /* 0x0000f29506003986 */ /* 0x0001e2000c101524 */
[C---:B------:R-:W-:Y:S01]  /*9850*/  ISETP.GT.AND P3, PT, R0.reuse, RZ, P1 ;  /* 0x000000ff0000720c */ /* 0x040fe20000f64270 */
[----:B------:R-:W-:Y:S01]  /*9860*/  IMAD.X R5, R21, 0x1, R7, P5 ;  /* 0x0000000115057824 */ /* 0x000fe200028e0607 */
[C---:B------:R-:W-:Y:S01]  /*9870*/  ISETP.GT.AND P5, PT, R0.reuse, RZ, P2 ;  /* 0x000000ff0000720c */ /* 0x040fe200017a4270 */
        /* <DEDUP_REMOVED lines=14> */
[----:B------:R-:W-:Y:S01]  /*9960*/  @P4 STG.E.U16 desc[UR36][R4.64+0x2], R25 ;  /* 0x0000021904004986 */ /* 0x000fe2000c101524 */
[----:B------:R-:W-:Y:S01]  /*9970*/  IADD3 R10, P4, R11, R4, RZ ;  /* 0x000000040b0a7210 */ /* 0x000fe20007f9e0ff */
[C-C-:B------:R-:W-:Y:S01]  /*9980*/  IMAD.X R7, R9.reuse, 0x1, R5.reuse, P3 ;  /* 0x0000000109077824 */ /* 0x140fe200018e0605 */
[----:B------:R-:W-:Y:S01]  /*9990*/  ISETP.GT.AND P3, PT, R0, 0x9, P2 ;  /* 0x000000090000780c */ /* 0x000fe20001764270 */
[----:B------:R-:W-:Y:S01]  /*99a0*/  FMUL R62, R62, R155 ;  /* 0x0000009b3e3e7220 */ /* 0x000fe20000400000 */
[----:B------:R-:W-:Y:S01]  /*99b0*/  F2FP.F16.F32.PACK_AB R53, RZ, R53 ;  /* 0x00000035ff35723e */ /* 0x000fe200000000ff */
[----:B------:R-:W-:Y:S01]  /*99c0*/  IMAD.X R11, R9, 0x1, R5, P4 ;  /* 0x00000001090b7824 */ /* 0x000fe200020e0605 */
[----:B------:R-:W-:Y:S01]  /*99d0*/  ISETP.GT.AND P4, PT, R0, 0x8, P1 ;  /* 0x000000080000780c */ /* 0x000fe20000f84270 */
[-C--:B------:R-:W-:Y:S01]  /*99e0*/  FMUL R63, R63, R155.reuse ;  /* 0x0000009b3f3f7220 */ /* 0x080fe20000400000 */
[----:B------:R-:W-:Y:S01]  /*99f0*/  F2FP.F16.F32.PACK_AB R54, RZ, R54 ;  /* 0x00000036ff36723e */ /* 0x000fe200000000ff */
[-C--:B------:R-:W-:Y:S01]  /*9a00*/  FMUL R64, R64, R155.reuse ;  /* 0x0000009b40407220 */ /* 0x080fe20000400000 */
        /* <DEDUP_REMOVED lines=8> */
[-C--:B------:R-:W-:Y:S01]  /*9a90*/  FMUL R67, R67, R155.reuse ;  /* 0x0000009b43437220 */ /* 0x080fe20000400000 */
[----:B------:R-:W-:Y:S01]  /*9aa0*/  @P4 STG.E.U16 desc[UR36][R4.64+0x10], R28 ;  /* 0x0000101c04004986 */ /* 0x000fe2000c101524 */
[----:B------:R-:W-:Y:S01]  /*9ab0*/  ISETP.GT.AND P4, PT, R0, 0x10, P1 ;  /* 0x000000100000780c */ /* 0x000fe20000f84270 */
[----:B------:R-:W-:Y:S01]  /*9ac0*/  FMUL R68, R68, R155 ;  /* 0x0000009b44447220 */ /* 0x000fe20000400000 */
[----:B------:R-:W-:Y:S01]  /*9ad0*/  F2FP.F16.F32.PACK_AB R57, RZ, R57 ;  /* 0x00000039ff39723e */ /* 0x000fe200000000ff */
[-C--:B------:R-:W-:Y:S01]  /*9ae0*/  FMUL R69, R69, R155.reuse ;  /* 0x0000009b45457220 */ /* 0x080fe20000400000 */
[----:B------:R-:W-:Y:S01]  /*9af0*/  @P5 STG.E.U16 desc[UR36][R4.64+0x12], R29 ;  /* 0x0000121d04005986 */ /* 0x000fe2000c101524 */
[----:B------:R-:W-:Y:S01]  /*9b00*/  ISETP.GT.AND P5, PT, R0, 0x11, P1 ;  /* 0x000000110000780c */ /* 0x000fe20000fa4270 */
[-C--:B------:R-:W-:Y:S01]  /*9b10*/  FMUL R70, R70, R155.reuse ;  /* 0x0000009b46467220 */ /* 0x080fe20000400000 */
[----:B------:R-:W-:Y:S01]  /*9b20*/  F2FP.F16.F32.PACK_AB R58, RZ, R58 ;  /* 0x0000003aff3a723e */ /* 0x000fe200000000ff */
[----:B------:R0:W-:Y:S01]  /*9b30*/  @P0 STG.E.U16 desc[UR36][R6.64+0x10], R30 ;  /* 0x0000101e06000986 */ /* 0x0001e2000c101524 */
        /* <DEDUP_REMOVED lines=13> */
[--C-:B0-----:R-:W-:Y:S01]  /*9c10*/  @P0 IMAD.MOV.U32 R6, RZ, RZ, R14.reuse ;  /* 0x000000ffff060224 */ /* 0x101fe200078e000e */
[----:B------:R-:W-:Y:S01]  /*9c20*/  F2FP.F16.F32.PACK_AB R62, RZ, R62 ;  /* 0x0000003eff3e723e */ /* 0x000fe200000000ff */
[--C-:B------:R-:W-:Y:S01]  /*9c30*/  @P0 IMAD.MOV.U32 R7, RZ, RZ, R15.reuse ;  /* 0x000000ffff070224 */ /* 0x100fe200078e000f */
[----:B------:R-:W-:Y:S01]  /*9c40*/  F2FP.F16.F32.PACK_AB R63, RZ, R63 ;  /* 0x0000003fff3f723e */ /* 0x000fe200000000ff */
[-C--:B------:R-:W-:Y:S01]  /*9c50*/  FMUL R74, R74, R155.reuse ;  /* 0x0000009b4a4a7220 */ /* 0x080fe20000400000 */
[----:B------:R-:W-:Y:S01]  /*9c60*/  F2FP.F16.F32.PACK_AB R64, RZ, R64 ;  /* 0x00000040ff40723e */ /* 0x000fe200000000ff */
[-C--:B------:R-:W-:Y:S01]  /*9c70*/  FMUL R75, R75, R155.reuse ;  /* 0x0000009b4b4b7220 */ /* 0x080fe20000400000 */
[----:B------:R0:W-:Y:S01]  /*9c80*/  @P0 STG.E.U16 desc[UR36][R6.64+0x20], R34 ;  /* 0x0000202206000986 */ /* 0x0001e2000c101524 */
        /* <DEDUP_REMOVED lines=11> */
[--C-:B0-----:R-:W-:Y:S01]  /*9d40*/  @P3 IMAD.MOV.U32 R7, RZ, RZ, R15.reuse ;  /* 0x000000ffff073224 */ /* 0x101fe200078e000f */
[----:B------:R-:W-:Y:S01]  /*9d50*/  @P3 MOV R6, R14 ;  /* 0x0000000e00063202 */ /* 0x000fe20000000f00 */
[-C--:B------:R-:W-:Y:S01]  /*9d60*/  FMUL R81, R81, R155.reuse ;  /* 0x0000009b51517220 */ /* 0x080fe20000400000 */
[----:B------:R-:W-:Y:S01]  /*9d70*/  F2FP.F16.F32.PACK_AB R70, RZ, R70 ;  /* 0x00000046ff46723e */ /* 0x000fe200000000ff */
[----:B------:R-:W-:Y:S01]  /*9d80*/  FMUL R82, R82, R155 ;  /* 0x0000009b52527220 */ /* 0x000fe20000400000 */
[----:B------:R-:W-:Y:S01]  /*9d90*/  F2FP.F16.F32.PACK_AB R71, RZ, R71 ;  /* 0x00000047ff47723e */ /* 0x000fe200000000ff */
[----:B------:R0:W-:Y:S01]  /*9da0*/  @P3 STG.E.U16 desc[UR36][R6.64+0x22], R35 ;  /* 0x0000222306003986 */ /* 0x0001e2000c101524 */
        /* <DEDUP_REMOVED lines=9> */
[----:B------:R-:W-:Y:S01]  /*9e40*/  FMUL R85, R85, R155 ;  /* 0x0000009b55557220 */ /* 0x000fe20000400000 */
[----:B------:R-:W-:Y:S01]  /*9e50*/  F2FP.F16.F32.PACK_AB R74, RZ, R74 ;  /* 0x0000004aff4a723e */ /* 0x000fe200000000ff */
[----:B0-----:R-:W-:Y:S01]  /*9e60*/  @P0 IMAD.MOV.U32 R6, RZ, RZ, R14 ;  /* 0x000000ffff060224 */ /* 0x001fe200078e000e */
[----:B------:R-:W-:Y:S01]  /*9e70*/  F2FP.F16.F32.PACK_AB R75, RZ, R75 ;  /* 0x0000004bff4b723e */ /* 0x000fe200000000ff */
[----:B------:R-:W-:Y:S01]  /*9e80*/  @P0 IMAD.MOV.U32 R7, RZ, RZ, R15 ;  /* 0x000000ffff070224 */ /* 0x000fe200078e000f */
[----:B------:R-:W-:Y:S01]  /*9e90*/  F2FP.F16.F32.PACK_AB R76, RZ, R76 ;  /* 0x0000004cff4c723e */ /* 0x000fe200000000ff */
[----:B------:R-:W-:Y:S01]  /*9ea0*/  FMUL R86, R86, R155 ;  /* 0x0000009b56567220 */ /* 0x000fe20000400000 */
[----:B------:R-:W-:Y:S01]  /*9eb0*/  F2FP.F16.F32.PACK_AB R77, RZ, R77 ;  /* 0x0000004dff4d723e */ /* 0x000fe200000000ff */
[----:B------:R-:W-:Y:S01]  /*9ec0*/  FMUL R87, R87, R155 ;  /* 0x0000009b57577220 */ /* 0x000fe20000400000 */
[----:B------:R0:W-:Y:S01]  /*9ed0*/  @P0 STG.E.U16 desc[UR36][R6.64+0x30], R38 ;  /* 0x0000302606000986 */ /* 0x0001e2000c101524 */
[----:B------:R-:W-:-:S02]  /*9ee0*/  ISETP.GT.AND P0, PT, R0, 0x20, P2 ;  /* 0x000000200000780c */ /* 0x000fc40001704270 */
[----:B------:R-:W-:Y:S02]  /*9ef0*/  F2FP.F16.F32.PACK_AB R78, RZ, R78 ;  /* 0x0000004eff4e723e */ /* 0x000fe400000000ff */
[----:B------:R-:W-:Y:S02]  /*9f00*/  F2FP.F16.F32.PACK_AB R79, RZ, R79 ;  /* 0x0000004fff4f723e */ /* 0x000fe400000000ff */
[----:B------:R-:W-:Y:S02]  /*9f10*/  F2FP.F16.F32.PACK_AB R80, RZ, R80 ;  /* 0x00000050ff50723e */ /* 0x000fe400000000ff */
[----:B------:R-:W-:Y:S02]  /*9f20*/  F2FP.F16.F32.PACK_AB R81, RZ, R81 ;  /* 0x00000051ff51723e */ /* 0x000fe400000000ff */
[----:B------:R-:W-:Y:S01]  /*9f30*/  F2FP.F16.F32.PACK_AB R82, RZ, R82 ;  /* 0x00000052ff52723e */ /* 0x000fe200000000ff */
[----:B0-----:R-:W-:Y:S01]  /*9f40*/  @P3 IMAD.MOV.U32 R6, RZ, RZ, R14 ;  /* 0x000000ffff063224 */ /* 0x001fe200078e000e */
[----:B------:R-:W-:Y:S01]  /*9f50*/  F2FP.F16.F32.PACK_AB R83, RZ, R83 ;  /* 0x00000053ff53723e */ /* 0x000fe200000000ff */
[----:B------:R-:W-:Y:S01]  /*9f60*/  @P3 IMAD.MOV.U32 R7, RZ, RZ, R15 ;  /* 0x000000ffff073224 */ /* 0x000fe200078e000f */
[----:B------:R-:W-:-:S02]  /*9f70*/  F2FP.F16.F32.PACK_AB R84, RZ, R84 ;  /* 0x00000054ff54723e */ /* 0x000fc400000000ff */
[----:B------:R-:W-:Y:S02]  /*9f80*/  F2FP.F16.F32.PACK_AB R85, RZ, R85 ;  /* 0x00000055ff55723e */ /* 0x000fe400000000ff */
[----:B------:R0:W-:Y:S01]  /*9f90*/  @P3 STG.E.U16 desc[UR36][R6.64+0x32], R39 ;  /* 0x0000322706003986 */ /* 0x0001e2000c101524 */
[C---:B------:R-:W-:Y:S02]  /*9fa0*/  ISETP.GT.AND P3, PT, R0.reuse, 0x21, P2 ;  /* 0x000000210000780c */ /* 0x040fe40001764270 */
[----:B------:R-:W-:Y:S01]  /*9fb0*/  F2FP.F16.F32.PACK_AB R86, RZ, R86 ;  /* 0x00000056ff56723e */ /* 0x000fe200000000ff */
[----:B------:R-:W-:Y:S01]  /*9fc0*/  @P4 STG.E.U16 desc[UR36][R4.64+0x40], R40 ;  /* 0x0000402804004986 */ /* 0x000fe2000c101524 */
[C---:B------:R-:W-:Y:S02]  /*9fd0*/  ISETP.GT.AND P4, PT, R0.reuse, 0x28, P1 ;  /* 0x000000280000780c */ /* 0x040fe40000f84270 */
[----:B------:R-:W-:Y:S01]  /*9fe0*/  F2FP.F16.F32.PACK_AB R87, RZ, R87 ;  /* 0x00000057ff57723e */ /* 0x000fe200000000ff */
[----:B------:R-:W-:Y:S01]  /*9ff0*/  @P5 STG.E.U16 desc[UR36][R4.64+0x42], R41 ;  /* 0x0000422904005986 */ /* 0x000fe2000c101524 */
[----:B------:R-:W-:Y:S01]  /*a000*/  ISETP.GT.AND P5, PT, R0, 0x29, P1 ;  /* 0x000000290000780c */ /* 0x000fe20000fa4270 */
[----:B0-----:R-:W-:-:S02]  /*a010*/  @P0 IMAD.MOV.U32 R6, RZ, RZ, R14 ;  /* 0x000000ffff060224 */ /* 0x001fc400078e000e */
[----:B------:R-:W-:-:S05]  /*a020*/  @P0 IMAD.MOV.U32 R7, RZ, RZ, R15 ;  /* 0x000000ffff070224 */ /* 0x000fca00078e000f */
[----:B------:R0:W-:Y:S01]  /*a030*/  @P0 STG.E.U16 desc[UR36][R6.64+0x40], R42 ;  /* 0x0000402a06000986 */ /* 0x0001e2000c101524 */
[----:B------:R-:W-:Y:S01]  /*a040*/  ISETP.GT.AND P0, PT, R0, 0x28, P2 ;  /* 0x000000280000780c */ /* 0x000fe20001704270 */
[----:B0-----:R-:W-:Y:S01]  /*a050*/  @P3 IMAD.MOV.U32 R6, RZ, RZ, R14 ;  /* 0x000000ffff063224 */ /* 0x001fe200078e000e */
[----:B------:R-:W-:-:S05]  /*a060*/  @P3 MOV R7, R15 ;  /* 0x0000000f00073202 */ /* 0x000fca0000000f00 */
[----:B------:R0:W-:Y:S01]  /*a070*/  @P3 STG.E.U16 desc[UR36][R6.64+0x42], R43 ;  /* 0x0000422b06003986 */ /* 0x0001e2000c101524 */
[----:B------:R-:W-:-:S03]  /*a080*/  ISETP.GT.AND P3, PT, R0, 0x29, P2 ;  /* 0x000000290000780c */ /* 0x000fc60001764270 */
[----:B------:R-:W-:Y:S01]  /*a090*/  @P4 STG.E.U16 desc[UR36][R4.64+0x50], R44 ;  /* 0x0000502c04004986 */ /* 0x000fe2000c101524 */
[----:B------:R-:W-:-:S03]  /*a0a0*/  ISETP.GT.AND P4, PT, R0, 0x30, P1 ;  /* 0x000000300000780c */ /* 0x000fc60000f84270 */
[----:B------:R-:W-:Y:S01]  /*a0b0*/  @P5 STG.E.U16 desc[UR36][R4.64+0x52], R45 ;  /* 0x0000522d04005986 */ /* 0x000fe2000c101524 */
[----:B------:R-:W-:Y:S01]  /*a0c0*/  ISETP.GT.AND P5, PT, R0, 0x31, P1 ;  /* 0x000000310000780c */ /* 0x000fe20000fa4270 */
[----:B0-----:R-:W-:Y:S02]  /*a0d0*/  @P0 IMAD.MOV.U32 R6, RZ, RZ, R14 ;  /* 0x000000ffff060224 */ /* 0x001fe400078e000e */
[----:B------:R-:W-:-:S05]  /*a0e0*/  @P0 IMAD.MOV.U32 R7, RZ, RZ, R15 ;  /* 0x000000ffff070224 */ /* 0x000fca00078e000f */
[----:B------:R0:W-:Y:S01]  /*a0f0*/  @P0 STG.E.U16 desc[UR36][R6.64+0x50], R46 ;  /* 0x0000502e06000986 */ /* 0x0001e2000c101524 */
[----:B------:R-:W-:Y:S01]  /*a100*/  ISETP.GT.AND P0, PT, R0, 0x30, P2 ;  /* 0x000000300000780c */ /* 0x000fe20001704270 */
[----:B0-----:R-:W-:Y:S02]  /*a110*/  @P3 IMAD.MOV.U32 R6, RZ, RZ, R14 ;  /* 0x000000ffff063224 */ /* 0x001fe400078e000e */
[----:B------:R-:W-:-:S05]  /*a120*/  @P3 IMAD.MOV.U32 R7, RZ, RZ, R15 ;  /* 0x000000ffff073224 */ /* 0x000fca00078e000f */
        /* <DEDUP_REMOVED lines=17> */
[----:B------:R-:W-:Y:S02]  /*a240*/  ISETP.GT.AND P5, PT, R0, 0x41, P1 ;  /* 0x000000410000780c */ /* 0x000fe40000fa4270 */
[----:B0-----:R-:W-:Y:S01]  /*a250*/  @P0 MOV R6, R14 ;  /* 0x0000000e00060202 */ /* 0x001fe20000000f00 */
        /* <DEDUP_REMOVED lines=23> */
[----:B0-----:R-:W-:Y:S01]  /*a3d0*/  @P0 IMAD.MOV.U32 R6, RZ, RZ, R14 ;  /* 0x000000ffff060224 */ /* 0x001fe200078e000e */
[----:B------:R-:W-:-:S05]  /*a3e0*/  @P0 MOV R7, R15 ;  /* 0x0000000f00070202 */ /* 0x000fca0000000f00 */
        /* <DEDUP_REMOVED lines=25> */
[----:B------:R-:W-:Y:S02]  /*a580*/  ISETP.GT.AND P0, PT, R0, 0x60, P2 ;  /* 0x000000600000780c */ /* 0x000fe40001704270 */
[----:B0-----:R-:W-:Y:S01]  /*a590*/  @P3 MOV R6, R14 ;  /* 0x0000000e00063202 */ /* 0x001fe20000000f00 */
        /* <DEDUP_REMOVED lines=23> */
[----:B0-----:R-:W-:Y:S01]  /*a710*/  @P3 IMAD.MOV.U32 R6, RZ, RZ, R14 ;  /* 0x000000ffff063224 */ /* 0x001fe200078e000e */
[----:B------:R-:W-:-:S05]  /*a720*/  @P3 MOV R7, R15 ;  /* 0x0000000f00073202 */ /* 0x000fca0000000f00 */
[----:B------:R0:W-:Y:S01]  /*a730*/  @P3 STG.E.U16 desc[UR36][R6.64+0xd2], R79 ;  /* 0x0000d24f06003986 */ /* 0x0001e2000c101524 */
[C---:B------:R-:W-:Y:S02]  /*a740*/  ISETP.GT.AND P3, PT, R0.reuse, 0x78, P1 ;  /* 0x000000780000780c */ /* 0x040fe40000f64270 */
[C---:B------:R-:W-:Y:S01]  /*a750*/  ISETP.GT.AND P1, PT, R0.reuse, 0x79, P1 ;  /* 0x000000790000780c */ /* 0x040fe20000f24270 */
[----:B------:R-:W-:Y:S01]  /*a760*/  @P4 STG.E.U16 desc[UR36][R4.64+0xe0], R80 ;  /* 0x0000e05004004986 */ /* 0x000fe2000c101524 */
[----:B------:R-:W-:-:S03]  /*a770*/  ISETP.GT.AND P4, PT, R0, 0x71, P2 ;  /* 0x000000710000780c */ /* 0x000fc60001784270 */
[----:B------:R-:W-:Y:S01]  /*a780*/  @P5 STG.E.U16 desc[UR36][R4.64+0xe2], R81 ;  /* 0x0000e25104005986 */ /* 0x000fe2000c101524 */
[C---:B------:R-:W-:Y:S02]  /*a790*/  ISETP.GT.AND P5, PT, R0.reuse, 0x78, P2 ;  /* 0x000000780000780c */ /* 0x040fe400017a4270 */
[----:B------:R-:W-:Y:S01]  /*a7a0*/  ISETP.GT.AND P2, PT, R0, 0x79, P2 ;  /* 0x000000790000780c */ /* 0x000fe20001744270 */
[----:B0-----:R-:W-:Y:S02]  /*a7b0*/  @P0 IMAD.MOV.U32 R6, RZ, RZ, R14 ;  /* 0x000000ffff060224 */ /* 0x001fe400078e000e */
[----:B------:R-:W-:-:S05]  /*a7c0*/  @P0 IMAD.MOV.U32 R7, RZ, RZ, R15 ;  /* 0x000000ffff070224 */ /* 0x000fca00078e000f */
[----:B------:R0:W-:Y:S02]  /*a7d0*/  @P0 STG.E.U16 desc[UR36][R6.64+0xe0], R82 ;  /* 0x0000e05206000986 */ /* 0x0001e4000c101524 */
[----:B0-----:R-:W-:Y:S02]  /*a7e0*/  @P4 IMAD.MOV.U32 R6, RZ, RZ, R14 ;  /* 0x000000ffff064224 */ /* 0x001fe400078e000e */
[----:B------:R-:W-:-:S05]  /*a7f0*/  @P4 IMAD.MOV.U32 R7, RZ, RZ, R15 ;  /* 0x000000ffff074224 */ /* 0x000fca00078e000f */
[----:B------:R-:W-:Y:S04]  /*a800*/  @P4 STG.E.U16 desc[UR36][R6.64+0xe2], R83 ;  /* 0x0000e25306004986 */ /* 0x000fe8000c101524 */
[----:B------:R-:W-:Y:S04]  /*a810*/  @P3 STG.E.U16 desc[UR36][R4.64+0xf0], R84 ;  /* 0x0000f05404003986 */ /* 0x000fe8000c101524 */
[----:B------:R0:W-:Y:S02]  /*a820*/  @P1 STG.E.U16 desc[UR36][R4.64+0xf2], R85 ;  /* 0x0000f25504001986 */ /* 0x0001e4000c101524 */
[----:B0-----:R-:W-:-:S02]  /*a830*/  @P5 IMAD.MOV.U32 R4, RZ, RZ, R14 ;  /* 0x000000ffff045224 */ /* 0x001fc400078e000e */
[----:B------:R-:W-:-:S05]  /*a840*/  @P5 IMAD.MOV.U32 R5, RZ, RZ, R15 ;  /* 0x000000ffff055224 */ /* 0x000fca00078e000f */
[----:B------:R0:W-:Y:S04]  /*a850*/  @P5 STG.E.U16 desc[UR36][R4.64+0xf0], R86 ;  /* 0x0000f05604005986 */ /* 0x0001e8000c101524 */
[----:B------:R0:W-:Y:S02]  /*a860*/  @P2 STG.E.U16 desc[UR36][R14.64+0xf2], R87 ;  /* 0x0000f2570e002986 */ /* 0x0001e4000c101524 */
.L_x_284:
[----:B------:R-:W-:Y:S05]  /*a870*/  BSYNC B0 ;  /* 0x0000000000007941 */ /* 0x000fea0003800000 */
.L_x_32:
[----:B------:R-:W-:Y:S01]  /*a880*/  ULDC UR4, c[0x0][0xc] ;  /* 0x0000030000047ab9 */ /* 0x000fe20000000800 */
[----:B------:R-:W-:Y:S01]  /*a890*/  ULDC UR5, c[0x0][0x10] ;  /* 0x0000040000057ab9 */ /* 0x000fe20000000800 */
[----:B0-----:R-:W0:Y:S01]  /*a8a0*/  LDC R3, c[0x0][0x14] ;  /* 0x00000500ff037b82 */ /* 0x001e220000000800 */
[----:B------:R-:W-:Y:S01]  /*a8b0*/  UIMAD.WIDE.U32 UR4, UR4, UR5, URZ ;  /* 0x00000005040472a5 */ /* 0x000fe2000f8e003f */
[----:B------:R-:W-:Y:S01]  /*a8c0*/  PRMT R0, RZ, 0x7610, R0 ;  /* 0x00007610ff007816 */ /* 0x000fe20000000000 */
[----:B-----5:R-:W-:Y:S01]  /*a8d0*/  IMAD.MOV.U32 R154, RZ, RZ, -0x1 ;  /* 0xffffffffff9a7424 */ /* 0x020fe200078e00ff */
[----:B------:R-:W-:-:S03]  /*a8e0*/  MOV R23, 0xffffffff ;  /* 0xffffffff00177802 */ /* 0x000fc60000000f00 */
[----:B0-----:R-:W-:-:S04]  /*a8f0*/  IMAD.WIDE.U32 R16, R3, UR4, R16 ;  /* 0x0000000403107c25 */ /* 0x001fc8000f8e0010 */
[----:B------:R-:W-:Y:S01]  /*a900*/  IMAD R3, R3, UR5, RZ ;  /* 0x0000000503037c24 */ /* 0x000fe2000f8e02ff */
[----:B------:R-:W-:Y:S02]  /*a910*/  ULDC.64 UR4, c[0x0][0x650] ;  /* 0x0001940000047ab9 */ /* 0x000fe40000000a00 */
[----:B------:R-:W-:Y:S01]  /*a920*/  ISETP.GE.U32.AND P0, PT, R16, UR4, PT ;  /* 0x0000000410007c0c */ /* 0x000fe2000bf06070 */
[----:B------:R-:W-:-:S05]  /*a930*/  IMAD.IADD R17, R17, 0x1, R3 ;  /* 0x0000000111117824 */ /* 0x000fca00078e0203 */
[----:B------:R-:W-:-:S13]  /*a940*/  ISETP.GE.U32.AND.EX P0, PT, R17, UR5, PT, P0 ;  /* 0x0000000511007c0c */ /* 0x000fda000bf06100 */
[----:B------:R-:W-:Y:S05]  /*a950*/  @P0 BRA `(.L_x_285) ;  /* 0x0000000400640947 */ /* 0x000fea0003800000 */
[----:B------:R-:W0:Y:S01]  /*a960*/  S2R R12, SR_CTAID.X ;  /* 0x00000000000c7919 */ /* 0x000e220000002500 */
[----:B-12---:R-:W1:Y:S01]  /*a970*/  LDC.64 R10, c[0x0][0x628] ;  /* 0x00018a00ff0a7b82 */ /* 0x006e620000000a00 */
[----:B------:R-:W-:Y:S01]  /*a980*/  ULDC UR4, c[0x0][0x150] ;  /* 0x0000540000047ab9 */ /* 0x000fe20000000800 */
[----:B------:R-:W-:Y:S01]  /*a990*/  IMAD.MOV.U32 R8, RZ, RZ, R16 ;  /* 0x000000ffff087224 */ /* 0x000fe200078e0010 */
[----:B------:R-:W2:Y:S01]  /*a9a0*/  S2R R24, SR_CTAID.Y ;  /* 0x0000000000187919 */ /* 0x000ea20000002600 */
[----:B------:R-:W-:-:S04]  /*a9b0*/  IMAD.MOV.U32 R9, RZ, RZ, R17 ;  /* 0x000000ffff097224 */ /* 0x000fc800078e0011 */
[----:B------:R-:W2:Y:S08]  /*a9c0*/  LDC R21, c[0x0][0x144] ;  /* 0x00005100ff157b82 */ /* 0x000eb00000000800 */
[----:B------:R-:W2:Y:S08]  /*a9d0*/  LDC R0, c[0x0][0x630] ;  /* 0x00018c00ff007b82 */ /* 0x000eb00000000800 */
[----:B------:R-:W2:Y:S01]  /*a9e0*/  LDC.64 R14, c[0x0][0x620] ;  /* 0x00018800ff0e7b82 */ /* 0x000ea20000000a00 */
[----:B-1----:R-:W-:-:S04]  /*a9f0*/  ISETP.NE.U32.AND P0, PT, R10, RZ, PT ;  /* 0x000000ff0a00720c */ /* 0x002fc80003f05070 */
[----:B------:R-:W-:Y:S02]  /*aa00*/  ISETP.NE.AND.EX P0, PT, R11, RZ, PT, P0 ;  /* 0x000000ff0b00720c */ /* 0x000fe40003f05300 */
[----:B0-----:R-:W-:-:S05]  /*aa10*/  I2FP.F32.U32 R3, R12 ;  /* 0x0000000c00037245 */ /* 0x001fca0000201000 */
[----:B------:R-:W-:-:S04]  /*aa20*/  FMUL R3, R3, UR4 ;  /* 0x0000000403037c20 */ /* 0x000fc80008400000 */
[----:B------:R0:W1:Y:S02]  /*aa30*/  F2I.U32.TRUNC.NTZ R20, R3 ;  /* 0x0000000300147305 */ /* 0x000064000020f000 */
[----:B------:R-:W-:Y:S05]  /*aa40*/  @!P0 BRA `(.L_x_286) ;  /* 0x0000000000288947 */ /* 0x000fea0003800000 */
[----:B0-----:R-:W0:Y:S02]  /*aa50*/  LDC R3, c[0x0][0x634] ;  /* 0x00018d00ff037b82 */ /* 0x001e240000000800 */
        /* <DEDUP_REMOVED lines=9> */
.L_x_286:
[----:B------:R-:W5:Y:S01]  /*aaf0*/  LDC.64 R30, c[0x0][0x640] ;  /* 0x00019000ff1e7b82 */ /* 0x000f620000000a00 */
[-CC-:B--2---:R-:W-:Y:S01]  /*ab00*/  SHF.R.U64 R23, R8, R0.reuse, R9.reuse ;  /* 0x0000000008177219 */ /* 0x184fe20000001209 */
[----:B-1----:R-:W-:Y:S01]  /*ab10*/  IMAD.MOV R20, RZ, RZ, -R20 ;  /* 0x000000ffff147224 */ /* 0x002fe200078e0a14 */
[----:B------:R-:W-:Y:S01]  /*ab20*/  SHF.R.U32.HI R0, RZ, R0, R9 ;  /* 0x00000000ff007219 */ /* 0x000fe20000011609 */
[----:B------:R-:W-:Y:S01]  /*ab30*/  ULDC UR4, c[0x0][0x154] ;  /* 0x0000550000047ab9 */ /* 0x000fe20000000800 */
[----:B0-----:R-:W-:Y:S01]  /*ab40*/  IADD3 R3, P0, RZ, -R23, RZ ;  /* 0x80000017ff037210 */ /* 0x001fe20007f1e0ff */
[----:B------:R-:W-:Y:S02]  /*ab50*/  IMAD R26, R21, R20, R12 ;  /* 0x00000014151a7224 */ /* 0x000fe400078e020c */
[----:B------:R-:W0:Y:S01]  /*ab60*/  LDC R6, c[0x0][0x618] ;  /* 0x00018600ff067b82 */ /* 0x000e220000000800 */
[----:B------:R-:W-:Y:S02]  /*ab70*/  IMAD.MOV.U32 R7, RZ, RZ, 0x1 ;  /* 0x00000001ff077424 */ /* 0x000fe400078e00ff */
[----:B------:R-:W-:-:S04]  /*ab80*/  IMAD.X R5, RZ, RZ, ~R0, P0 ;  /* 0x000000ffff057224 */ /* 0x000fc800000e0e00 */
[-C--:B------:R-:W-:Y:S01]  /*ab90*/  IMAD R0, R5, R14.reuse, RZ ;  /* 0x0000000e05007224 */ /* 0x080fe200078e02ff */
[----:B------:R-:W1:Y:S01]  /*aba0*/  LDC R8, c[0x0][0x608] ;  /* 0x00018200ff087b82 */ /* 0x000e620000000800 */
[----:B------:R-:W-:-:S04]  /*abb0*/  IMAD.WIDE.U32 R4, R3, R14, R16 ;  /* 0x0000000e03047225 */ /* 0x000fc800078e0010 */
[----:B------:R-:W-:Y:S01]  /*abc0*/  IMAD R3, R3, R15, R0 ;  /* 0x0000000f03037224 */ /* 0x000fe200078e0200 */
[----:B------:R-:W-:Y:S02]  /*abd0*/  I2FP.F32.U32 R0, R24 ;  /* 0x0000001800007245 */ /* 0x000fe40000201000 */
[----:B------:R-:W2:Y:S01]  /*abe0*/  LDC R28, c[0x0][0x658] ;  /* 0x00019600ff1c7b82 */ /* 0x000ea20000000800 */
[----:B------:R-:W-:Y:S01]  /*abf0*/  IMAD.IADD R3, R5, 0x1, R3 ;  /* 0x0000000105037824 */ /* 0x000fe200078e0203 */
[----:B-----5:R-:W-:Y:S01]  /*ac00*/  ISETP.NE.U32.AND P0, PT, R30, RZ, PT ;  /* 0x000000ff1e00720c */ /* 0x020fe20003f05070 */
[----:B------:R-:W-:Y:S01]  /*ac10*/  FMUL R0, R0, UR4 ;  /* 0x0000000400007c20 */ /* 0x000fe20008400000 */
[----:B------:R-:W-:Y:S02]  /*ac20*/  MOV R5, 0xffffffff ;  /* 0xffffffff00057802 */ /* 0x000fe40000000f00 */
[----:B------:R-:W-:Y:S01]  /*ac30*/  ISETP.NE.AND.EX P0, PT, R31, RZ, PT, P0 ;  /* 0x000000ff1f00720c */ /* 0x000fe20003f05300 */
[----:B------:R1:W2:Y:S01]  /*ac40*/  F2I.U32.TRUNC.NTZ R13, R0 ;  /* 0x00000000000d7305 */ /* 0x0002a2000020f000 */
[----:B------:R-:W3:Y:S01]  /*ac50*/  LDC R15, c[0x0][0x148] ;  /* 0x00005200ff0f7b82 */ /* 0x000ee20000000800 */
[----:B0-----:R-:W-:-:S02]  /*ac60*/  SHF.R.U64 R12, R4, R6, R3 ;  /* 0x00000006040c7219 */ /* 0x001fc40000001203 */
[----:B------:R-:W-:-:S05]  /*ac70*/  SHF.R.U32.HI R3, RZ, R6, R3 ;  /* 0x00000006ff037219 */ /* 0x000fca0000011603 */
[----:B------:R-:W0:Y:S01]  /*ac80*/  LDC R20, c[0x0][0x600] ;  /* 0x00018000ff147b82 */ /* 0x000e220000000800 */
[-CC-:B-1----:R-:W-:Y:S02]  /*ac90*/  SHF.R.U64 R10, R12, R8.reuse, R3.reuse ;  /* 0x000000080c0a7219 */ /* 0x182fe40000001203 */
[----:B------:R-:W-:-:S05]  /*aca0*/  SHF.R.U32.HI R3, RZ, R8, R3 ;  /* 0x00000008ff037219 */ /* 0x000fca0000011603 */
[----:B------:R-:W1:Y:S01]  /*acb0*/  LDC R21, c[0x0][0x648] ;  /* 0x00019200ff157b82 */ /* 0x000e620000000800 */
[-C--:B--2---:R-:W-:Y:S02]  /*acc0*/  SHF.L.U32 R4, R5, R28.reuse, RZ ;  /* 0x0000001c05047219 */ /* 0x084fe400000006ff */
[-CC-:B------:R-:W-:Y:S02]  /*acd0*/  SHF.R.U64 R14, R10, R28.reuse, R3.reuse ;  /* 0x0000001c0a0e7219 */ /* 0x180fe40000001203 */
[----:B------:R-:W-:Y:S02]  /*ace0*/  SHF.R.U32.HI R5, RZ, R28, R3 ;  /* 0x0000001cff057219 */ /* 0x000fe40000011603 */
[----:B------:R-:W-:Y:S01]  /*acf0*/  LOP3.LUT R153, RZ, R4, RZ, 0x33, !PT ;  /* 0x00000004ff997212 */ /* 0x000fe200078e33ff */
[----:B------:R-:W2:Y:S01]  /*ad00*/  LDC R25, c[0x0][0x638] ;  /* 0x00018e00ff197b82 */ /* 0x000ea20000000800 */
[----:B------:R-:W-:Y:S01]  /*ad10*/  SHF.L.U32 R28, R7, R28, RZ ;  /* 0x0000001c071c7219 */ /* 0x000fe200000006ff */
[----:B------:R-:W-:-:S06]  /*ad20*/  IMAD.MOV.U32 R4, RZ, RZ, R14 ;  /* 0x000000ffff047224 */ /* 0x000fcc00078e000e */
[----:B------:R-:W0:Y:S01]  /*ad30*/  LDC R27, c[0x0][0x610] ;  /* 0x00018400ff1b7b82 */ /* 0x000e220000000800 */
[----:B------:R-:W-:Y:S05]  /*ad40*/  @!P0 BRA `(.L_x_287) ;  /* 0x0000000000288947 */ /* 0x000fea0003800000 */
[----:B------:R-:W5:Y:S02]  /*ad50*/  LDC R3, c[0x0][0x64c] ;  /* 0x00019300ff037b82 */ /* 0x000f640000000800 */
[----:B-----5:R-:W-:-:S05]  /*ad60*/  IADD3 R3, P0, R14, R3, RZ ;  /* 0x000000030e037210 */ /* 0x020fca0007f1e0ff */
        /* <DEDUP_REMOVED lines=8> */
.L_x_287:
[----:B------:R-:W-:Y:S01]  /*adf0*/  ISETP.NE.AND P0, PT, R2, 0x1, PT ;  /* 0x000000010200780c */ /* 0x000fe20003f05270 */
[----:B------:R-:W-:Y:S01]  /*ae00*/  IMAD.MOV R13, RZ, RZ, -R13 ;  /* 0x000000ffff0d7224 */ /* 0x000fe200078e0a0d */
[----:B-1----:R-:W-:Y:S01]  /*ae10*/  SHF.R.U64 R0, R4, R21, R5 ;  /* 0x0000001504007219 */ /* 0x002fe20000001205 */
[----:B0-----:R-:W-:Y:S01]  /*ae20*/  VIADD R5, R20, 0xffffffff ;  /* 0xffffffff14057836 */ /* 0x001fe20000000000 */
[----:B------:R-:W-:-:S03]  /*ae30*/  LOP3.LUT R153, R10, R153, RZ, 0xc0, !PT ;  /* 0x000000990a997212 */ /* 0x000fc600078ec0ff */
[----:B------:R-:W-:Y:S01]  /*ae40*/  IMAD.MOV R3, RZ, RZ, -R0 ;  /* 0x000000ffff037224 */ /* 0x000fe200078e0a00 */
[----:B------:R-:W-:Y:S01]  /*ae50*/  LOP3.LUT R5, R12, R5, RZ, 0xc0, !PT ;  /* 0x000000050c057212 */ /* 0x000fe200078ec0ff */
[----:B------:R-:W-:Y:S02]  /*ae60*/  IMAD R153, R28, R0, R153 ;  /* 0x000000001c997224 */ /* 0x000fe400078e0299 */
[----:B--2---:R-:W-:Y:S01]  /*ae70*/  IMAD R0, R3, R25, R14 ;  /* 0x0000001903007224 */ /* 0x004fe200078e020e */
[----:B------:R-:W-:Y:S01]  /*ae80*/  MOV R3, 0x1 ;  /* 0x0000000100037802 */ /* 0x000fe20000000f00 */
[----:B---3--:R-:W-:Y:S02]  /*ae90*/  @P0 IMAD R26, R15, R13, R24 ;  /* 0x0000000d0f1a0224 */ /* 0x008fe400078e0218 */
[----:B------:R-:W-:Y:S01]  /*aea0*/  IMAD R4, R0, R20, R5 ;  /* 0x0000001400047224 */ /* 0x000fe200078e0205 */
[----:B------:R-:W-:Y:S01]  /*aeb0*/  PRMT R0, R3, 0x7610, R0 ;  /* 0x0000761003007816 */ /* 0x000fe20000000000 */
[----:B------:R-:W-:-:S05]  /*aec0*/  IMAD R153, R153, R27, R26 ;  /* 0x0000001b99997224 */ /* 0x000fca00078e021a */
[----:B------:R-:W-:Y:S02]  /*aed0*/  SEL R154, R4, R153, !P0 ;  /* 0x00000099049a7207 */ /* 0x000fe40004000000 */
[----:B------:R-:W-:-:S07]  /*aee0*/  SEL R153, R153, R4, !P0 ;  /* 0x0000000499997207 */ /* 0x000fce0004000000 */
.L_x_285:
[----:B------:R-:W-:-:S13]  /*aef0*/  LOP3.LUT P0, RZ, R0, 0xff, RZ, 0xc0, !PT ;  /* 0x000000ff00ff7812 */ /* 0x000fda000780c0ff */
[----:B------:R-:W-:Y:S05]  /*af00*/  @P0 BRA `(.L_x_288) ;  /* 0xffffff6000bc0947 */ /* 0x000fea000383ffff */
[----:B------:R-:W-:Y:S05]  /*af10*/  EXIT ;  /* 0x000000000000794d */ /* 0x000fea0003800000 */
.L_x_7:
[----:B0-----:R-:W-:Y:S01]  /*af20*/  ULDC.64 UR4, c[0x0][0x650] ;  /* 0x0001940000047ab9 */ /* 0x001fe20000000a00 */
[----:B------:R-:W-:Y:S01]  /*af30*/  PRMT R8, RZ, 0x7610, R8 ;  /* 0x00007610ff087816 */ /* 0x000fe20000000008 */
[----:B------:R-:W-:Y:S01]  /*af40*/  IMAD.MOV.U32 R20, RZ, RZ, -0x1 ;  /* 0xffffffffff147424 */ /* 0x000fe200078e00ff */
[----:B------:R-:W-:Y:S01]  /*af50*/  ISETP.GE.U32.AND P0, PT, R16, UR4, PT ;  /* 0x0000000410007c0c */ /* 0x000fe2000bf06070 */
[----:B------:R-:W-:Y:S02]  /*af60*/  IMAD.MOV.U32 R21, RZ, RZ, -0x1 ;  /* 0xffffffffff157424 */ /* 0x000fe400078e00ff */
[----:B------:R-:W-:Y:S01]  /*af70*/  IMAD.MOV.U32 R6, RZ, RZ, -0x1 ;  /* 0xffffffffff067424 */ /* 0x000fe200078e00ff */
        /* <DEDUP_REMOVED lines=20> */
.L_x_290:
[----:B------:R-:W0:Y:S01]  /*b0c0*/  LDC.64 R28, c[0x0][0x640] ;  /* 0x00019000ff1c7b82 */ /* 0x000e220000000a00 */
[-CC-:B------:R-:W-:Y:S01]  /*b0d0*/  SHF.R.U64 R22, R12, R6.reuse, R13.reuse ;  /* 0x000000060c167219 */ /* 0x180fe2000000120d */
[----:B------:R-:W-:Y:S01]  /*b0e0*/  IMAD.MOV.U32 R30, RZ, RZ, 0x1 ;  /* 0x00000001ff1e7424 */ /* 0x000fe200078e00ff */
[----:B------:R-:W-:Y:S02]  /*b0f0*/  SHF.R.U32.HI R6, RZ, R6, R13 ;  /* 0x00000006ff067219 */ /* 0x000fe4000001160d */
[----:B------:R-:W-:-:S03]  /*b100*/  IADD3 R11, P0, RZ, -R22, RZ ;  /* 0x80000016ff0b7210 */ /* 0x000fc60007f1e0ff */
[----:B------:R-:W1:Y:S01]  /*b110*/  LDC R10, c[0x0][0x618] ;  /* 0x00018600ff0a7b82 */ /* 0x000e620000000800 */
[----:B------:R-:W-:-:S05]  /*b120*/  IADD3.X R9, RZ, ~R6, RZ, P0, !PT ;  /* 0x80000006ff097210 */ /* 0x000fca00007fe4ff */
[-C--:B------:R-:W-:Y:S02]  /*b130*/  IMAD R6, R9, R26.reuse, RZ ;  /* 0x0000001a09067224 */ /* 0x080fe400078e02ff */
[----:B------:R-:W2:Y:S01]  /*b140*/  LDC R12, c[0x0][0x608] ;  /* 0x00018200ff0c7b82 */ /* 0x000ea20000000800 */
[----:B------:R-:W-:-:S04]  /*b150*/  IMAD.WIDE.U32 R8, R11, R26, R16 ;  /* 0x0000001a0b087225 */ /* 0x000fc800078e0010 */
[----:B------:R-:W-:-:S03]  /*b160*/  IMAD R11, R11, R27, R6 ;  /* 0x0000001b0b0b7224 */ /* 0x000fc600078e0206 */
[----:B------:R-:W3:Y:S01]  /*b170*/  LDC R25, c[0x0][0x658] ;  /* 0x00019600ff197b82 */ /* 0x000ee20000000800 */
[----:B------:R-:W-:Y:S01]  /*b180*/  IMAD.IADD R9, R9, 0x1, R11 ;  /* 0x0000000109097824 */ /* 0x000fe200078e020b */
[----:B0-----:R-:W-:-:S04]  /*b190*/  ISETP.NE.U32.AND P0, PT, R28, RZ, PT ;  /* 0x000000ff1c00720c */ /* 0x001fc80003f05070 */
[----:B------:R-:W-:Y:S02]  /*b1a0*/  ISETP.NE.AND.EX P0, PT, R29, RZ, PT, P0 ;  /* 0x000000ff1d00720c */ /* 0x000fe40003f05300 */
[----:B------:R-:W0:Y:S01]  /*b1b0*/  LDC R20, c[0x0][0x600] ;  /* 0x00018000ff147b82 */ /* 0x000e220000000800 */
[-CC-:B-1----:R-:W-:Y:S01]  /*b1c0*/  SHF.R.U64 R14, R8, R10.reuse, R9.reuse ;  /* 0x0000000a080e7219 */ /* 0x182fe20000001209 */
[----:B------:R-:W-:Y:S01]  /*b1d0*/  IMAD.MOV.U32 R8, RZ, RZ, -0x1 ;  /* 0xffffffffff087424 */ /* 0x000fe200078e00ff */
[----:B------:R-:W-:-:S05]  /*b1e0*/  SHF.R.U32.HI R9, RZ, R10, R9 ;  /* 0x0000000aff097219 */ /* 0x000fca0000011609 */
[----:B------:R-:W1:Y:S01]  /*b1f0*/  LDC R26, c[0x0][0x648] ;  /* 0x00019200ff1a7b82 */ /* 0x000e620000000800 */
[-CC-:B--2---:R-:W-:Y:S02]  /*b200*/  SHF.R.U64 R21, R14, R12.reuse, R9.reuse ;  /* 0x0000000c0e157219 */ /* 0x184fe40000001209 */
[----:B------:R-:W-:-:S05]  /*b210*/  SHF.R.U32.HI R6, RZ, R12, R9 ;  /* 0x0000000cff067219 */ /* 0x000fca0000011609 */
[----:B------:R-:W2:Y:S01]  /*b220*/  LDC R27, c[0x0][0x638] ;  /* 0x00018e00ff1b7b82 */ /* 0x000ea20000000800 */
[-C--:B---3--:R-:W-:Y:S02]  /*b230*/  SHF.L.U32 R8, R8, R25.reuse, RZ ;  /* 0x0000001908087219 */ /* 0x088fe400000006ff */
[-CC-:B------:R-:W-:Y:S02]  /*b240*/  SHF.R.U64 R23, R21, R25.reuse, R6.reuse ;  /* 0x0000001915177219 */ /* 0x180fe40000001206 */
[----:B------:R-:W-:Y:S02]  /*b250*/  LOP3.LUT R32, RZ, R8, RZ, 0x33, !PT ;  /* 0x00000008ff207212 */ /* 0x000fe400078e33ff */
[----:B------:R-:W-:Y:S01]  /*b260*/  SHF.R.U32.HI R9, RZ, R25, R6 ;  /* 0x00000019ff097219 */ /* 0x000fe20000011606 */
[----:B------:R-:W3:Y:S01]  /*b270*/  LDC R31, c[0x0][0x610] ;  /* 0x00018400ff1f7b82 */ /* 0x000ee20000000800 */
[----:B------:R-:W-:Y:S01]  /*b280*/  IMAD.MOV.U32 R8, RZ, RZ, R23 ;  /* 0x000000ffff087224 */ /* 0x000fe200078e0017 */
[----:B------:R-:W-:Y:S06]  /*b290*/  @!P0 BRA `(.L_x_291) ;  /* 0x0000000000288947 */ /* 0x000fec0003800000 */
        /* <DEDUP_REMOVED lines=10> */
.L_x_291:
[----:B------:R-:W-:Y:S02]  /*b340*/  ISETP.NE.AND P0, PT, R2, 0x1, PT ;  /* 0x000000010200780c */ /* 0x000fe40003f05270 */
[----:B-1----:R-:W-:Y:S01]  /*b350*/  SHF.R.U64 R6, R8, R26, R9 ;  /* 0x0000001a08067219 */ /* 0x002fe20000001209 */
[----:B0-----:R-:W-:Y:S01]  /*b360*/  VIADD R9, R20, 0xffffffff ;  /* 0xffffffff14097836 */ /* 0x001fe20000000000 */
[----:B------:R-:W-:Y:S02]  /*b370*/  SHF.L.U32 R30, R30, R25, RZ ;  /* 0x000000191e1e7219 */ /* 0x000fe400000006ff */
[----:B------:R-:W-:Y:S02]  /*b380*/  LOP3.LUT R5, R21, R32, RZ, 0xc0, !PT ;  /* 0x0000002015057212 */ /* 0x000fe400078ec0ff */
[----:B------:R-:W-:-:S03]  /*b390*/  IADD3 R8, -R6, RZ, RZ ;  /* 0x000000ff06087210 */ /* 0x000fc60007ffe1ff */
[----:B------:R-:W-:Y:S01]  /*b3a0*/  IMAD R6, R30, R6, R5 ;  /* 0x000000061e067224 */ /* 0x000fe200078e0205 */
[----:B------:R-:W-:Y:S01]  /*b3b0*/  LOP3.LUT R5, R14, R9, RZ, 0xc0, !PT ;  /* 0x000000090e057212 */ /* 0x000fe200078ec0ff */
[----:B------:R-:W-:Y:S02]  /*b3c0*/  @P0 IMAD R3, R7, R24, R4 ;  /* 0x0000001807030224 */ /* 0x000fe400078e0204 */
[----:B--2---:R-:W-:Y:S02]  /*b3d0*/  IMAD R4, R8, R27, R23 ;  /* 0x0000001b08047224 */ /* 0x004fe400078e0217 */
[----:B---3--:R-:W-:Y:S02]  /*b3e0*/  IMAD R3, R6, R31, R3 ;  /* 0x0000001f06037224 */ /* 0x008fe400078e0203 */
[----:B------:R-:W-:Y:S02]  /*b3f0*/  IMAD R4, R4, R20, R5 ;  /* 0x0000001404047224 */ /* 0x000fe400078e0205 */
[----:B------:R-:W-:-:S02]  /*b400*/  IMAD.MOV.U32 R8, RZ, RZ, 0x1 ;  /* 0x00000001ff087424 */ /* 0x000fc400078e00ff */
[----:B------:R-:W-:Y:S01]  /*b410*/  IMAD.MOV.U32 R6, RZ, RZ, R22 ;  /* 0x000000ffff067224 */ /* 0x000fe200078e0016 */
[----:B------:R-:W-:Y:S02]  /*b420*/  SEL R21, R4, R3, !P0 ;  /* 0x0000000304157207 */ /* 0x000fe40004000000 */
[----:B------:R-:W-:-:S07]  /*b430*/  SEL R20, R3, R4, !P0 ;  /* 0x0000000403147207 */ /* 0x000fce0004000000 */
.L_x_289:
[----:B------:R-:W-:-:S08]  /*b440*/  NOP ;  /* 0x0000000000007918 */ /* 0x000fd00000000000 */
[----:B------:R-:W0:-:S00]  /*b450*/  USETMAXREG.DEALLOC.CTAPOOL 0x28 ;  /* 0x00000028000079c8 */ /* 0x000e0000080e0500 */
[----:B0-----:R-:W-:-:S13]  /*b460*/  ISETP.NE.AND P0, PT, R0, RZ, PT ;  /* 0x000000ff0000720c */ /* 0x001fda0003f05270 */
[----:B------:R-:W-:Y:S05]  /*b470*/  @P0 EXIT ;  /* 0x000000000000094d */ /* 0x000fea0003800000 */
[----:B------:R-:W-:Y:S01]  /*b480*/  LOP3.LUT P0, RZ, R8, 0xff, RZ, 0xc0, !PT ;  /* 0x000000ff08ff7812 */ /* 0x000fe2000780c0ff */
[----:B------:R-:W-:Y:S02]  /*b490*/  IMAD.MOV.U32 R0, RZ, RZ, 0x1 ;  /* 0x00000001ff007424 */ /* 0x000fe400078e00ff */
[----:B------:R-:W-:-:S10]  /*b4a0*/  IMAD.MOV.U32 R3, RZ, RZ, RZ ;  /* 0x000000ffff037224 */ /* 0x000fd400078e00ff */
[----:B------:R-:W-:Y:S05]  /*b4b0*/  @!P0 BRA `(.L_x_292) ;  /* 0x0000000c00488947 */ /* 0x000fea0003800000 */
[----:B------:R-:W0:Y:S01]  /*b4c0*/  LDC R0, c[0x0][0x28c] ;  /* 0x0000a300ff007b82 */ /* 0x000e220000000800 */
[----:B------:R-:W1:Y:S01]  /*b4d0*/  S2R R11, SR_CgaCtaId ;  /* 0x00000000000b7919 */ /* 0x000e620000008800 */
[----:B------:R-:W-:Y:S01]  /*b4e0*/  ULDC UR5, c[0x0][0x600] ;  /* 0x0001800000057ab9 */ /* 0x000fe20000000800 */
[----:B------:R-:W-:Y:S01]  /*b4f0*/  ULDC UR4, c[0x0][0xc] ;  /* 0x0000030000047ab9 */ /* 0x000fe20000000800 */
[----:B------:R-:W-:Y:S01]  /*b500*/  UIADD3 UR16, UR5, -0x1, URZ ;  /* 0xffffffff05107890 */ /* 0x000fe2000fffe03f */
[----:B------:R-:W-:Y:S01]  /*b510*/  BSSY B0, `(.L_x_292) ;  /* 0x00000cc000007945 */ /* 0x000fe20003800000 */
[----:B------:R-:W-:Y:S01]  /*b520*/  ULDC UR6, c[0x0][0x658] ;  /* 0x0001960000067ab9 */ /* 0x000fe20000000800 */
[----:B------:R-:W-:Y:S01]  /*b530*/  ULDC UR5, c[0x0][0x10] ;  /* 0x0000040000057ab9 */ /* 0x000fe20000000800 */
[----:B------:R-:W-:Y:S01]  /*b540*/  UMOV UR7, 0xffffffff ;  /* 0xffffffff00077882 */ /* 0x000fe20000000000 */
[----:B------:R-:W-:Y:S01]  /*b550*/  UMOV UR8, 0x1 ;  /* 0x0000000100087882 */ /* 0x000fe20000000000 */
[----:B------:R-:W-:Y:S01]  /*b560*/  UIMAD.WIDE.U32 UR4, UR4, UR5, URZ ;  /* 0x00000005040472a5 */ /* 0x000fe2000f8e003f */
[----:B------:R-:W-:Y:S01]  /*b570*/  IMAD.MOV.U32 R9, RZ, RZ, 0x1 ;  /* 0x00000001ff097424 */ /* 0x000fe200078e00ff */
[----:B------:R-:W-:Y:S01]  /*b580*/  USHF.L.U32 UR7, UR7, UR6, URZ ;  /* 0x0000000607077299 */ /* 0x000fe2000800063f */
[----:B------:R-:W-:Y:S01]  /*b590*/  LOP3.LUT R13, R19, 0x2, RZ, 0xfc, !PT ;  /* 0x00000002130d7812 */ /* 0x000fe200078efcff */
[----:B------:R-:W-:-:S02]  /*b5a0*/  USHF.L.U32 UR18, UR8, UR6, URZ ;  /* 0x0000000608127299 */ /* 0x000fc4000800063f */
[----:B------:R-:W-:Y:S01]  /*b5b0*/  ULOP3.LUT UR17, URZ, UR7, URZ, 0x33, !UPT ;  /* 0x000000073f117292 */ /* 0x000fe2000f8e333f */
[----:B------:R-:W-:Y:S01]  /*b5c0*/  ULDC UR6, c[0x0][0x14] ;  /* 0x0000050000067ab9 */ /* 0x000fe20000000800 */
[----:B------:R-:W-:Y:S01]  /*b5d0*/  ULDC.64 UR22, c[0x0][0x198] ;  /* 0x0000660000167ab9 */ /* 0x000fe20000000a00 */
[----:B------:R-:W-:Y:S02]  /*b5e0*/  UIMAD.WIDE.U32 UR20, UR4, UR6, URZ ;  /* 0x00000006041472a5 */ /* 0x000fe4000f8e003f */
[----:B------:R-:W-:Y:S01]  /*b5f0*/  UIMAD UR13, UR5, UR6, URZ ;  /* 0x00000006050d72a4 */ /* 0x000fe2000f8e023f */
[----:B0-----:R-:W-:-:S03]  /*b600*/  VIADD R0, R0, 0x3f ;  /* 0x0000003f00007836 */ /* 0x001fc60000000000 */
[----:B------:R-:W-:Y:S02]  /*b610*/  UIADD3 UR13, UR21, UR13, URZ ;  /* 0x0000000d150d7290 */ /* 0x000fe4000fffe03f */
[----:B------:R-:W-:-:S04]  /*b620*/  SHF.R.S32.HI R3, RZ, 0x1f, R0 ;  /* 0x0000001fff037819 */ /* 0x000fc80000011400 */
[----:B------:R-:W-:Y:S01]  /*b630*/  LEA.HI R8, R3, R0, RZ, 0x6 ;  /* 0x0000000003087211 */ /* 0x000fe200078f30ff */
[----:B------:R-:W-:Y:S01]  /*b640*/  IMAD.MOV.U32 R0, RZ, RZ, 0x1 ;  /* 0x00000001ff007424 */ /* 0x000fe200078e00ff */
[C---:B-1----:R-:W-:Y:S01]  /*b650*/  SHF.L.U32 R10, R11.reuse, 0x4, RZ ;  /* 0x000000040b0a7819 */ /* 0x042fe200000006ff */
[----:B------:R-:W-:Y:S01]  /*b660*/  IMAD.SHL.U32 R11, R11, 0x400, RZ ;  /* 0x000004000b0b7824 */ /* 0x000fe200078e00ff */
[----:B------:R-:W-:Y:S01]  /*b670*/  SHF.R.S32.HI R8, RZ, 0x6, R8 ;  /* 0x00000006ff087819 */ /* 0x000fe20000011408 */
[----:B------:R-:W-:Y:S01]  /*b680*/  IMAD.MOV.U32 R3, RZ, RZ, RZ ;  /* 0x000000ffff037224 */ /* 0x000fe200078e00ff */
[----:B------:R-:W-:Y:S02]  /*b690*/  LOP3.LUT R10, R10, 0x70, RZ, 0xc0, !PT ;  /* 0x000000700a0a7812 */ /* 0x000fe400078ec0ff */
[----:B------:R-:W-:Y:S01]  /*b6a0*/  LOP3.LUT R11, R11, 0x1c00, RZ, 0xc0, !PT ;  /* 0x00001c000b0b7812 */ /* 0x000fe200078ec0ff */
[----:B------:R-:W-:-:S07]  /*b6b0*/  VIADD R12, R8, 0x1 ;  /* 0x00000001080c7836 */ /* 0x000fce0000000000 */
.L_x_303:
[----:B------:R-:W-:-:S03]  /*b6c0*/  UMOV UR4, 0xffffffff ;  /* 0xffffffff00047882 */ /* 0x000fc60000000000 */
[----:B------:R-:W-:Y:S05]  /*b6d0*/  BRA.DIV UR4, `(.L_x_293) ;  /* 0x0000000e04a87947 */ /* 0x000fea000b800000 */
[----:B------:R-:W-:-:S13]  /*b6e0*/  ELECT P6, URZ, PT ;  /* 0x00000000003f782f */ /* 0x000fda00038c0000 */
.L_x_314:
[----:B------:R-:W0:Y:S01]  /*b6f0*/  LDC R4, c[0x0][0x28c] ;  /* 0x0000a300ff047b82 */ /* 0x000e220000000800 */
[----:B------:R-:W-:Y:S01]  /*b700*/  BSSY B1, `(.L_x_294) ;  /* 0x0000038000017945 */ /* 0x000fe20003800000 */
[----:B0-----:R-:W-:-:S13]  /*b710*/  ISETP.LT.OR P6, PT, R4, 0x1, !P6 ;  /* 0x000000010400780c */ /* 0x001fda00077c1670 */
[----:B------:R-:W-:Y:S05]  /*b720*/  @P6 BRA `(.L_x_295) ;  /* 0x0000000000d46947 */ /* 0x000fea0003800000 */
[----:B------:R-:W-:Y:S02]  /*b730*/  IMAD.SHL.U32 R22, R20, 0x100, RZ ;  /* 0x0000010014167824 */ /* 0x000fe400078e00ff */
[----:B------:R-:W-:Y:S02]  /*b740*/  IMAD R21, R21, 0x80, R10 ;  /* 0x0000008015157824 */ /* 0x000fe400078e020a */
[----:B------:R-:W-:Y:S02]  /*b750*/  IMAD.MOV.U32 R24, RZ, RZ, RZ ;  /* 0x000000ffff187224 */ /* 0x000fe400078e00ff */
[----:B------:R-:W-:Y:S02]  /*b760*/  IMAD.MOV.U32 R4, RZ, RZ, R12 ;  /* 0x000000ffff047224 */ /* 0x000fe400078e000c */
[----:B------:R-:W-:Y:S02]  /*b770*/  IMAD.MOV.U32 R5, RZ, RZ, R0 ;  /* 0x000000ffff057224 */ /* 0x000fe400078e0000 */
[----:B------:R-:W-:-:S07]  /*b780*/  IMAD.MOV.U32 R14, RZ, RZ, R3 ;  /* 0x000000ffff0e7224 */ /* 0x000fce00078e0003 */
.L_x_298:
[----:B------:R-:W0:Y:S01]  /*b790*/  S2R R20, SR_CgaCtaId ;  /* 0x0000000000147919 */ /* 0x000e220000008800 */
[----:B------:R-:W-:Y:S02]  /*b7a0*/  MOV R7, 0x400 ;  /* 0x0000040000077802 */ /* 0x000fe40000000f00 */
[----:B------:R-:W-:-:S13]  /*b7b0*/  LOP3.LUT P1, RZ, R18, 0x7f, RZ, 0xc0, !PT ;  /* 0x0000007f12ff7812 */ /* 0x000fda000782c0ff */
[----:B------:R-:W1:Y:S01]  /*b7c0*/  @!P1 LDC R15, c[0x0][0x500] ;  /* 0x00014000ff0f9b82 */ /* 0x000e620000000800 */
[----:B0-----:R-:W-:Y:S02]  /*b7d0*/  LEA R23, R20, R7, 0x18 ;  /* 0x0000000714177211 */ /* 0x001fe400078ec0ff */
[----:B------:R-:W-:Y:S02]  /*b7e0*/  SHF.L.U32 R7, R5, 0x1f, RZ ;  /* 0x0000001f05077819 */ /* 0x000fe400000006ff */
[----:B------:R-:W-:-:S04]  /*b7f0*/  LEA R20, R14, R23, 0x3 ;  /* 0x000000170e147211 */ /* 0x000fc800078e18ff */
[----:B------:R-:W0:Y:S02]  /*b800*/  SYNCS.PHASECHK.TRANS64.TRYWAIT P0, [R20+URZ+0x20], R7 ;  /* 0x00002007140075a7 */ /* 0x000e24000800017f */
[----:B01----:R-:W-:Y:S05]  /*b810*/  @!P0 BRA `(.L_x_296) ;  /* 0x0000000c00788947 */ /* 0x003fea0003800000 */
.L_x_315:
[----:B0-----:R-:W-:Y:S01]  /*b820*/  PRMT R7, R13, 0x9910, RZ ;  /* 0x000099100d077816 */ /* 0x001fe200000000ff */
[----:B------:R0:W-:Y:S03]  /*b830*/  @!P1 SYNCS.ARRIVE.TRANS64 RZ, [R20+URZ], R15 ;  /* 0x0000000f14ff99a7 */ /* 0x0001e6000800003f */
[----:B------:R-:W-:-:S13]  /*b840*/  ISETP.NE.AND P0, PT, R7, 0x2, PT ;  /* 0x000000020700780c */ /* 0x000fda0003f05270 */
[----:B0-----:R-:W-:Y:S05]  /*b850*/  @P0 BRA `(.L_x_297) ;  /* 0x0000000000040947 */ /* 0x001fea0003800000 */
[----:B------:R-:W-:Y:S01]  /*b860*/  BPT.TRAP 0x1 ;  /* 0x000000040000795c */ /* 0x000fe20000300000 */
.L_x_297:
[----:B------:R-:W-:Y:S01]  /*b870*/  IMAD R7, R14, 0x2000, R11 ;  /* 0x000020000e077824 */ /* 0x000fe200078e020b */
[----:B------:R-:W-:Y:S01]  /*b880*/  R2UR UR9, R20 ;  /* 0x00000000140972ca */ /* 0x000fe200000e0000 */
[--C-:B------:R-:W-:Y:S01]  /*b890*/  IMAD R15, R14, 0x8000, R23.reuse ;  /* 0x000080000e0f7824 */ /* 0x100fe200078e0217 */
[----:B------:R-:W-:Y:S01]  /*b8a0*/  UIADD3 UR4, UP0, UR22, 0xf0, URZ ;  /* 0x000000f016047890 */ /* 0x000fe2000ff1e03f */
[----:B------:R-:W-:Y:S01]  /*b8b0*/  IMAD R7, R7, 0x2, R23 ;  /* 0x0000000207077824 */ /* 0x000fe200078e0217 */
[----:B------:R-:W-:Y:S01]  /*b8c0*/  R2UR UR11, R22 ;  /* 0x00000000160b72ca */ /* 0x000fe200000e0000 */
[----:B------:R-:W-:Y:S01]  /*b8d0*/  VIADD R4, R4, 0xffffffff ;  /* 0xffffffff04047836 */ /* 0x000fe20000000000 */
[----:B------:R-:W-:Y:S01]  /*b8e0*/  R2UR UR5, R15 ;  /* 0x000000000f0572ca */ /* 0x000fe200000e0000 */
[----:B------:R-:W-:Y:S01]  /*b8f0*/  UIADD3 UR24, UP1, UR22, 0x1f0, URZ ;  /* 0x000001f016187890 */ /* 0x000fe2000ff3e03f */
[----:B------:R-:W-:Y:S01]  /*b900*/  R2UR UR8, R7 ;  /* 0x00000000070872ca */ /* 0x000fe200000e0000 */
[----:B------:R-:W-:Y:S01]  /*b910*/  VIADD R14, R14, 0x1 ;  /* 0x000000010e0e7836 */ /* 0x000fe20000000000 */
[----:B------:R-:W-:Y:S01]  /*b920*/  R2UR UR10, R24 ;  /* 0x00000000180a72ca */ /* 0x000fe200000e0000 */
[----:B------:R-:W-:Y:S01]  /*b930*/  UIADD3.X UR25, URZ, UR23, URZ, UP1, !UPT ;  /* 0x000000173f197290 */ /* 0x000fe20008ffe43f */
[----:B------:R-:W-:Y:S01]  /*b940*/  R2UR UR12, R6 ;  /* 0x00000000060c72ca */ /* 0x000fe200000e0000 */
[----:B------:R-:W-:Y:S01]  /*b950*/  UMOV UR6, 0x0 ;  /* 0x0000000000067882 */ /* 0x000fe20000000000 */
[----:B------:R-:W-:Y:S01]  /*b960*/  R2UR UR19, R21 ;  /* 0x00000000151372ca */ /* 0x000fe200000e0000 */
[----:B------:R-:W-:Y:S01]  /*b970*/  UMOV UR7, 0x10000000 ;  /* 0x1000000000077882 */ /* 0x000fe20000000000 */
[----:B------:R-:W-:Y:S01]  /*b980*/  ISETP.GT.AND P1, PT, R4, 0x1, PT ;  /* 0x000000010400780c */ /* 0x000fe20003f24270 */
[----:B------:R-:W-:Y:S01]  /*b990*/  UMOV UR26, 0xff0000 ;  /* 0x00ff0000001a7882 */ /* 0x000fe20000000000 */
[----:B------:R-:W-:Y:S01]  /*b9a0*/  ISETP.NE.AND P0, PT, R14, 0x4, PT ;  /* 0x000000040e00780c */ /* 0x000fe20003f05270 */
[----:B------:R-:W-:Y:S01]  /*b9b0*/  UIADD3 UR14, UR5, 0x100, URZ ;  /* 0x00000100050e7890 */ /* 0x000fe2000fffe03f */
[----:B------:R-:W-:Y:S01]  /*b9c0*/  VIADD R24, R24, 0x40 ;  /* 0x0000004018187836 */ /* 0x000fe20000000000 */
[----:B------:R-:W-:Y:S01]  /*b9d0*/  UIADD3.X UR5, URZ, UR23, URZ, UP0, !UPT ;  /* 0x000000173f057290 */ /* 0x000fe200087fe43f */
[----:B------:R-:W-:Y:S01]  /*b9e0*/  SEL R20, RZ, 0x1, P0 ;  /* 0x00000001ff147807 */ /* 0x000fe20000000000 */
[----:B------:R-:W-:Y:S01]  /*b9f0*/  UIADD3 UR15, UR8, 0x20100, URZ ;  /* 0x00020100080f7890 */ /* 0x000fe2000fffe03f */
[----:B------:R-:W-:-:S02]  /*ba00*/  SEL R14, R14, RZ, P0 ;  /* 0x000000ff0e0e7207 */ /* 0x000fc40000000000 */
[----:B------:R-:W-:Y:S01]  /*ba10*/  UMOV UR8, UR14 ;  /* 0x0000000e00087c82 */ /* 0x000fe20008000000 */
[----:B------:R-:W-:-:S03]  /*ba20*/  LOP3.LUT R5, R5, R20, RZ, 0x3c, !PT ;  /* 0x0000001405057212 */ /* 0x000fc600078e3cff */
[----:B------:R0:W-:Y:S02]  /*ba30*/  UTMALDG.3D [UR8], [UR4], desc[UR6] ;  /* 0x00000608040075b4 */ /* 0x0001e40008011000 */
[----:B0-----:R-:W-:Y:S01]  /*ba40*/  UMOV UR8, UR15 ;  /* 0x0000000f00087c82 */ /* 0x001fe20008000000 */
[----:B------:R-:W-:Y:S02]  /*ba50*/  UMOV UR11, UR19 ;  /* 0x00000013000b7c82 */ /* 0x000fe40008000000 */
[----:B------:R0:W-:Y:S02]  /*ba60*/  UTMALDG.3D.MULTICAST [UR8], [UR24], UR26, desc[UR6] ;  /* 0x00000608180073b4 */ /* 0x0001e4000801181a */
[----:B0-----:R-:W-:Y:S05]  /*ba70*/  @P1 BRA `(.L_x_298) ;  /* 0xfffffffc00441947 */ /* 0x001fea000383ffff */
.L_x_295:
[----:B------:R-:W-:Y:S05]  /*ba80*/  BSYNC B1 ;  /* 0x0000000000017941 */ /* 0x000fea0003800000 */
.L_x_294:
[----:B------:R-:W-:Y:S01]  /*ba90*/  LOP3.LUT P1, RZ, R9, 0xff, RZ, 0xc0, !PT ;  /* 0x000000ff09ff7812 */ /* 0x000fe2000782c0ff */
[----:B------:R-:W-:Y:S01]  /*baa0*/  IMAD.IADD R3, R8, 0x1, R3 ;  /* 0x0000000108037824 */ /* 0x000fe200078e0203 */
[----:B------:R-:W-:Y:S01]  /*bab0*/  IADD3 R16, P2, R16, UR20, RZ ;  /* 0x0000001410107c10 */ /* 0x000fe2000ff5e0ff */
[----:B------:R-:W-:Y:S01]  /*bac0*/  ULDC.64 UR4, c[0x0][0x650] ;  /* 0x0001940000047ab9 */ /* 0x000fe20000000a00 */
[----:B------:R-:W-:Y:S01]  /*bad0*/  BSSY B1, `(.L_x_299) ;  /* 0x000006d000017945 */ /* 0x000fe20003800000 */
[----:B------:R-:W-:Y:S01]  /*bae0*/  MOV R20, 0xffffffff ;  /* 0xffffffff00147802 */ /* 0x000fe20000000f00 */
[----:B------:R-:W-:Y:S01]  /*baf0*/  IMAD.MOV.U32 R21, RZ, RZ, -0x1 ;  /* 0xffffffffff157424 */ /* 0x000fe200078e00ff */
[----:B------:R-:W-:Y:S02]  /*bb00*/  ISETP.GT.U32.AND P0, PT, R3, 0x3, PT ;  /* 0x000000030300780c */ /* 0x000fe40003f04070 */
[----:B------:R-:W-:Y:S02]  /*bb10*/  SHF.R.U32.HI R4, RZ, 0x2, R3 ;  /* 0x00000002ff047819 */ /* 0x000fe40000011603 */
[----:B------:R-:W-:-:S02]  /*bb20*/  ISETP.LT.U32.AND P0, PT, R8, 0x4, P0 ;  /* 0x000000040800780c */ /* 0x000fc40000701070 */
[----:B------:R-:W0:Y:S01]  /*bb30*/  @P1 S2R R6, SR_CgaCtaId ;  /* 0x0000000000061919 */ /* 0x000e220000008800 */
[----:B------:R-:W-:Y:S02]  /*bb40*/  @P1 MOV R5, 0x400 ;  /* 0x0000040000051802 */ /* 0x000fe40000000f00 */
[----:B------:R-:W-:Y:S02]  /*bb50*/  IADD3.X R17, R17, UR13, RZ, P2, !PT ;  /* 0x0000000d11117c10 */ /* 0x000fe400097fe4ff */
[----:B------:R-:W-:Y:S02]  /*bb60*/  ISETP.GE.U32.AND P2, PT, R16, UR4, PT ;  /* 0x0000000410007c0c */ /* 0x000fe4000bf46070 */
[----:B------:R-:W-:Y:S02]  /*bb70*/  LOP3.LUT R4, R4, 0x1, RZ, 0xc0, !PT ;  /* 0x0000000104047812 */ /* 0x000fe400078ec0ff */
[----:B------:R-:W-:Y:S02]  /*bb80*/  LOP3.LUT R3, R3, 0x3, RZ, 0xc0, !PT ;  /* 0x0000000303037812 */ /* 0x000fe400078ec0ff */
[----:B------:R-:W-:-:S02]  /*bb90*/  PRMT R9, RZ, 0x7610, R9 ;  /* 0x00007610ff097816 */ /* 0x000fc40000000009 */
[----:B0-----:R-:W-:Y:S01]  /*bba0*/  @P1 LEA R5, R6, R5, 0x18 ;  /* 0x0000000506051211 */ /* 0x001fe200078ec0ff */
[----:B------:R-:W-:-:S03]  /*bbb0*/  IMAD.MOV.U32 R6, RZ, RZ, -0x1 ;  /* 0xffffffffff067424 */ /* 0x000fc600078e00ff */
[----:B------:R0:W-:Y:S01]  /*bbc0*/  @P1 SYNCS.ARRIVE.TRANS64.A1T0 RZ, [R5+URZ+0x58], RZ ;  /* 0x000058ff05ff19a7 */ /* 0x0001e2000810003f */
[----:B------:R-:W-:-:S04]  /*bbd0*/  ISETP.NE.U32.AND P1, PT, R4, 0x1, PT ;  /* 0x000000010400780c */ /* 0x000fc80003f25070 */
[----:B------:R-:W-:Y:S02]  /*bbe0*/  ISETP.GT.U32.AND P1, PT, R8, 0x3, !P1 ;  /* 0x000000030800780c */ /* 0x000fe40004f24070 */
[----:B0-----:R-:W-:Y:S02]  /*bbf0*/  SEL R5, RZ, 0x1, !P0 ;  /* 0x00000001ff057807 */ /* 0x001fe40004000000 */
[----:B------:R-:W-:Y:S02]  /*bc00*/  ISETP.GE.U32.AND.EX P0, PT, R17, UR5, PT, P2 ;  /* 0x0000000511007c0c */ /* 0x000fe4000bf06120 */
[----:B------:R-:W-:-:S04]  /*bc10*/  SEL R4, RZ, 0x1, !P1 ;  /* 0x00000001ff047807 */ /* 0x000fc80004800000 */
[----:B------:R-:W-:Y:S02]  /*bc20*/  LOP3.LUT R0, R4, R0, R5, 0x96, !PT ;  /* 0x0000000004007212 */ /* 0x000fe400078e9605 */
[----:B------:R-:W-:-:S05]  /*bc30*/  PRMT R4, RZ, 0x7610, R4 ;  /* 0x00007610ff047816 */ /* 0x000fca0000000004 */
[----:B------:R-:W-:Y:S05]  /*bc40*/  @P0 BRA `(.L_x_300) ;  /* 0x0000000400540947 */ /* 0x000fea0003800000 */
[----:B------:R-:W0:Y:S01]  /*bc50*/  S2R R15, SR_CTAID.X ;  /* 0x00000000000f7919 */ /* 0x000e220000002500 */
[----:B------:R-:W-:Y:S01]  /*bc60*/  ULDC.64 UR4, c[0x0][0x628] ;  /* 0x00018a0000047ab9 */ /* 0x000fe20000000a00 */
[----:B------:R-:W-:Y:S01]  /*bc70*/  ULDC UR7, c[0x0][0x630] ;  /* 0x00018c0000077ab9 */ /* 0x000fe20000000800 */
[----:B------:R-:W-:Y:S01]  /*bc80*/  ISETP.NE.U32.AND P0, PT, RZ, UR4, PT ;  /* 0x00000004ff007c0c */ /* 0x000fe2000bf05070 */
[----:B------:R-:W1:Y:S01]  /*bc90*/  S2R R20, SR_CTAID.Y ;  /* 0x0000000000147919 */ /* 0x000e620000002600 */
[----:B------:R-:W-:Y:S01]  /*bca0*/  ULDC UR8, c[0x0][0x150] ;  /* 0x0000540000087ab9 */ /* 0x000fe20000000800 */
[----:B------:R-:W-:Y:S01]  /*bcb0*/  IMAD.MOV.U32 R4, RZ, RZ, R16 ;  /* 0x000000ffff047224 */ /* 0x000fe200078e0010 */
[----:B------:R-:W-:Y:S01]  /*bcc0*/  ISETP.NE.AND.EX P0, PT, RZ, UR5, PT, P0 ;  /* 0x00000005ff007c0c */ /* 0x000fe2000bf05300 */
[----:B------:R-:W-:Y:S01]  /*bcd0*/  IMAD.MOV.U32 R5, RZ, RZ, R17 ;  /* 0x000000ffff057224 */ /* 0x000fe200078e0011 */
[----:B0-----:R-:W-:-:S11]  /*bce0*/  I2FP.F32.U32 R22, R15 ;  /* 0x0000000f00167245 */ /* 0x001fd60000201000 */
[----:B------:R-:W-:Y:S05]  /*bcf0*/  @!P0 BRA `(.L_x_301) ;  /* 0x0000000000288947 */ /* 0x000fea0003800000 */
[----:B------:R-:W-:Y:S02]  /*bd00*/  ULDC UR6, c[0x0][0x634] ;  /* 0x00018d0000067ab9 */ /* 0x000fe40000000800 */
[----:B------:R-:W-:-:S05]  /*bd10*/  IADD3 R5, P0, R16, UR6, RZ ;  /* 0x0000000610057c10 */ /* 0x000fca000ff1e0ff */
[----:B------:R-:W-:-:S04]  /*bd20*/  IMAD.X R21, RZ, RZ, R17, P0 ;  /* 0x000000ffff157224 */ /* 0x000fc800000e0611 */
[----:B------:R-:W-:-:S04]  /*bd30*/  IMAD.WIDE.U32 R6, R21, UR4, RZ ;  /* 0x0000000415067c25 */ /* 0x000fc8000f8e00ff */
[----:B------:R-:W-:-:S04]  /*bd40*/  IMAD.WIDE.U32 R6, P0, R5, UR5, R6 ;  /* 0x0000000505067c25 */ /* 0x000fc8000f800006 */
[----:B------:R-:W-:-:S04]  /*bd50*/  IMAD.WIDE.U32 R4, R5, UR4, RZ ;  /* 0x0000000405047c25 */ /* 0x000fc8000f8e00ff */
[----:B------:R-:W-:Y:S01]  /*bd60*/  IMAD.MOV.U32 R4, RZ, RZ, R7 ;  /* 0x000000ffff047224 */ /* 0x000fe200078e0007 */
[----:B------:R-:W-:Y:S01]  /*bd70*/  IADD3 RZ, P1, R5, R6, RZ ;  /* 0x0000000605ff7210 */ /* 0x000fe20007f3e0ff */
[----:B------:R-:W-:-:S04]  /*bd80*/  IMAD.X R5, RZ, RZ, RZ, P0 ;  /* 0x000000ffff057224 */ /* 0x000fc800000e06ff */
[----:B------:R-:W-:-:S08]  /*bd90*/  IMAD.WIDE.U32.X R4, R21, UR5, R4, P1 ;  /* 0x0000000515047c25 */ /* 0x000fd000088e0404 */
.L_x_301:
[--C-:B------:R-:W-:Y:S01]  /*bda0*/  SHF.R.U64 R14, R4, UR7, R5.reuse ;  /* 0x00000007040e7c19 */ /* 0x100fe20008001205 */
[----:B------:R-:W-:Y:S01]  /*bdb0*/  FMUL R22, R22, UR8 ;  /* 0x0000000816167c20 */ /* 0x000fe20008400000 */
[----:B------:R-:W-:Y:S01]  /*bdc0*/  SHF.R.U32.HI R4, RZ, UR7, R5 ;  /* 0x00000007ff047c19 */ /* 0x000fe20008011605 */
[----:B------:R-:W0:Y:S01]  /*bdd0*/  LDC R6, c[0x0][0x144] ;  /* 0x00005100ff067b82 */ /* 0x000e220000000800 */
[----:B------:R-:W-:Y:S01]  /*bde0*/  IADD3 R5, P0, RZ, -R14, RZ ;  /* 0x8000000eff057210 */ /* 0x000fe20007f1e0ff */
[----:B------:R-:W-:Y:S01]  /*bdf0*/  ULDC UR6, c[0x0][0x154] ;  /* 0x0000550000067ab9 */ /* 0x000fe20000000800 */
[----:B-1----:R-:W-:Y:S01]  /*be00*/  I2FP.F32.U32 R7, R20 ;  /* 0x0000001400077245 */ /* 0x002fe20000201000 */
[----:B------:R-:W1:Y:S01]  /*be10*/  F2I.U32.TRUNC.NTZ R22, R22 ;  /* 0x0000001600167305 */ /* 0x000e62000020f000 */
[----:B------:R-:W-:Y:S01]  /*be20*/  IADD3.X R4, RZ, ~R4, RZ, P0, !PT ;  /* 0x80000004ff047210 */ /* 0x000fe200007fe4ff */
[----:B------:R-:W-:Y:S01]  /*be30*/  ULDC.64 UR4, c[0x0][0x620] ;  /* 0x0001880000047ab9 */ /* 0x000fe20000000a00 */
[----:B------:R-:W-:Y:S01]  /*be40*/  ISETP.NE.AND P2, PT, R2, 0x1, PT ;  /* 0x000000010200780c */ /* 0x000fe20003f45270 */
[----:B------:R-:W-:Y:S01]  /*be50*/  FMUL R23, R7, UR6 ;  /* 0x0000000607177c20 */ /* 0x000fe20008400000 */
[----:B------:R-:W2:Y:S01]  /*be60*/  LDC R25, c[0x0][0x148] ;  /* 0x00005200ff197b82 */ /* 0x000ea20000000800 */
[----:B------:R-:W-:Y:S01]  /*be70*/  IMAD R4, R4, UR4, RZ ;  /* 0x0000000404047c24 */ /* 0x000fe2000f8e02ff */
[----:B------:R-:W-:-:S02]  /*be80*/  ULDC.64 UR6, c[0x0][0x640] ;  /* 0x0001900000067ab9 */ /* 0x000fc40000000a00 */
[----:B------:R-:W-:Y:S01]  /*be90*/  ISETP.NE.U32.AND P0, PT, RZ, UR6, PT ;  /* 0x00000006ff007c0c */ /* 0x000fe2000bf05070 */
[----:B------:R-:W3:Y:S01]  /*bea0*/  F2I.U32.TRUNC.NTZ R23, R23 ;  /* 0x0000001700177305 */ /* 0x000ee2000020f000 */
[C---:B------:R-:W-:Y:S02]  /*beb0*/  IMAD R7, R5.reuse, UR5, R4 ;  /* 0x0000000505077c24 */ /* 0x040fe4000f8e0204 */
[----:B------:R-:W-:Y:S01]  /*bec0*/  IMAD.WIDE.U32 R4, R5, UR4, R16 ;  /* 0x0000000405047c25 */ /* 0x000fe2000f8e0010 */
[----:B------:R-:W-:Y:S01]  /*bed0*/  ULDC UR4, c[0x0][0x618] ;  /* 0x0001860000047ab9 */ /* 0x000fe20000000800 */
[----:B------:R-:W-:Y:S02]  /*bee0*/  ISETP.NE.AND.EX P0, PT, RZ, UR7, PT, P0 ;  /* 0x00000007ff007c0c */ /* 0x000fe4000bf05300 */
[----:B------:R-:W-:Y:S02]  /*bef0*/  IMAD.IADD R5, R5, 0x1, R7 ;  /* 0x0000000105057824 */ /* 0x000fe400078e0207 */
[----:B-1----:R-:W-:-:S03]  /*bf00*/  IMAD.MOV R22, RZ, RZ, -R22 ;  /* 0x000000ffff167224 */ /* 0x002fc600078e0a16 */
[----:B------:R-:W-:Y:S01]  /*bf10*/  SHF.R.U64 R21, R4, UR4, R5 ;  /* 0x0000000404157c19 */ /* 0x000fe20008001205 */
[----:B0-----:R-:W-:Y:S01]  /*bf20*/  IMAD R15, R6, R22, R15 ;  /* 0x00000016060f7224 */ /* 0x001fe200078e020f */
[----:B------:R-:W-:Y:S01]  /*bf30*/  SHF.R.U32.HI R4, RZ, UR4, R5 ;  /* 0x00000004ff047c19 */ /* 0x000fe20008011605 */
[----:B------:R-:W-:Y:S01]  /*bf40*/  ULDC UR4, c[0x0][0x608] ;  /* 0x0001820000047ab9 */ /* 0x000fe20000000800 */
[----:B---3--:R-:W-:Y:S02]  /*bf50*/  IMAD.MOV R6, RZ, RZ, -R23 ;  /* 0x000000ffff067224 */ /* 0x008fe400078e0a17 */
[--C-:B------:R-:W-:Y:S02]  /*bf60*/  SHF.R.U64 R22, R21, UR4, R4.reuse ;  /* 0x0000000415167c19 */ /* 0x100fe40008001204 */
[----:B------:R-:W-:Y:S01]  /*bf70*/  SHF.R.U32.HI R5, RZ, UR4, R4 ;  /* 0x00000004ff057c19 */ /* 0x000fe20008011604 */
[----:B------:R-:W-:Y:S01]  /*bf80*/  ULDC UR4, c[0x0][0x658] ;  /* 0x0001960000047ab9 */ /* 0x000fe20000000800 */
[----:B--2---:R-:W-:-:S02]  /*bf90*/  @P2 IMAD R15, R25, R6, R20 ;  /* 0x00000006190f2224 */ /* 0x004fc400078e0214 */
[--C-:B------:R-:W-:Y:S02]  /*bfa0*/  SHF.R.U64 R20, R22, UR4, R5.reuse ;  /* 0x0000000416147c19 */ /* 0x100fe40008001205 */
[----:B------:R-:W-:-:S03]  /*bfb0*/  SHF.R.U32.HI R23, RZ, UR4, R5 ;  /* 0x00000004ff177c19 */ /* 0x000fc60008011605 */
[----:B------:R-:W-:Y:S02]  /*bfc0*/  IMAD.MOV.U32 R6, RZ, RZ, R20 ;  /* 0x000000ffff067224 */ /* 0x000fe400078e0014 */
[----:B------:R-:W-:Y:S01]  /*bfd0*/  IMAD.MOV.U32 R5, RZ, RZ, R23 ;  /* 0x000000ffff057224 */ /* 0x000fe200078e0017 */
[----:B------:R-:W-:Y:S06]  /*bfe0*/  @!P0 BRA `(.L_x_302) ;  /* 0x00000000002c8947 */ /* 0x000fec0003800000 */
[----:B------:R-:W-:Y:S02]  /*bff0*/  ULDC UR4, c[0x0][0x64c] ;  /* 0x0001930000047ab9 */ /* 0x000fe40000000800 */
[----:B------:R-:W-:-:S05]  /*c000*/  IADD3 R5, P0, R20, UR4, RZ ;  /* 0x0000000414057c10 */ /* 0x000fca000ff1e0ff */
[----:B------:R-:W-:-:S04]  /*c010*/  IMAD.X R23, RZ, RZ, R23, P0 ;  /* 0x000000ffff177224 */ /* 0x000fc800000e0617 */
[----:B------:R-:W-:-:S04]  /*c020*/  IMAD.WIDE.U32 R6, R23, UR6, RZ ;  /* 0x0000000617067c25 */ /* 0x000fc8000f8e00ff */
[----:B------:R-:W-:-:S04]  /*c030*/  IMAD.WIDE.U32 R6, P0, R5, UR7, R6 ;  /* 0x0000000705067c25 */ /* 0x000fc8000f800006 */
[----:B------:R-:W-:Y:S01]  /*c040*/  IMAD.WIDE.U32 R4, R5, UR6, RZ ;  /* 0x0000000605047c25 */ /* 0x000fe2000f8e00ff */
[----:B------:R-:W-:-:S04]  /*c050*/  MOV R4, R7 ;  /* 0x0000000700047202 */ /* 0x000fc80000000f00 */
[----:B------:R-:W-:Y:S01]  /*c060*/  IADD3 RZ, P1, R5, R6, RZ ;  /* 0x0000000605ff7210 */ /* 0x000fe20007f3e0ff */
[----:B------:R-:W-:-:S04]  /*c070*/  IMAD.X R5, RZ, RZ, RZ, P0 ;  /* 0x000000ffff057224 */ /* 0x000fc800000e06ff */
[----:B------:R-:W-:-:S04]  /*c080*/  IMAD.WIDE.U32.X R4, R23, UR7, R4, P1 ;  /* 0x0000000717047c25 */ /* 0x000fc800088e0404 */
[----:B------:R-:W-:-:S07]  /*c090*/  IMAD.MOV.U32 R6, RZ, RZ, R4 ;  /* 0x000000ffff067224 */ /* 0x000fce00078e0004 */
.L_x_302:
[----:B------:R-:W-:Y:S01]  /*c0a0*/  ULDC UR4, c[0x0][0x648] ;  /* 0x0001920000047ab9 */ /* 0x000fe20000000800 */
[----:B------:R-:W-:Y:S01]  /*c0b0*/  LOP3.LUT R4, R22, UR17, RZ, 0xc0, !PT ;  /* 0x0000001116047c12 */ /* 0x000fe2000f8ec0ff */
[----:B------:R-:W-:Y:S01]  /*c0c0*/  ULDC UR5, c[0x0][0x610] ;  /* 0x0001840000057ab9 */ /* 0x000fe20000000800 */
[----:B------:R-:W-:Y:S01]  /*c0d0*/  SHF.R.U64 R5, R6, UR4, R5 ;  /* 0x0000000406057c19 */ /* 0x000fe20008001205 */
[----:B------:R-:W-:Y:S01]  /*c0e0*/  ULDC UR4, c[0x0][0x638] ;  /* 0x00018e0000047ab9 */ /* 0x000fe20000000800 */
[----:B------:R-:W-:Y:S01]  /*c0f0*/  LOP3.LUT R21, R21, UR16, RZ, 0xc0, !PT ;  /* 0x0000001015157c12 */ /* 0x000fe2000f8ec0ff */
[----:B------:R-:W-:Y:S02]  /*c100*/  IMAD.MOV.U32 R6, RZ, RZ, R14 ;  /* 0x000000ffff067224 */ /* 0x000fe400078e000e */
[----:B------:R-:W-:Y:S02]  /*c110*/  IMAD.MOV R7, RZ, RZ, -R5 ;  /* 0x000000ffff077224 */ /* 0x000fe400078e0a05 */
[----:B------:R-:W-:-:S02]  /*c120*/  IMAD R4, R5, UR18, R4 ;  /* 0x0000001205047c24 */ /* 0x000fc4000f8e0204 */
[----:B------:R-:W-:Y:S01]  /*c130*/  IMAD R20, R7, UR4, R20 ;  /* 0x0000000407147c24 */ /* 0x000fe2000f8e0214 */
[----:B------:R-:W-:Y:S01]  /*c140*/  ULDC UR4, c[0x0][0x600] ;  /* 0x0001800000047ab9 */ /* 0x000fe20000000800 */
[----:B------:R-:W-:Y:S02]  /*c150*/  IMAD R15, R4, UR5, R15 ;  /* 0x00000005040f7c24 */ /* 0x000fe4000f8e020f */
[----:B------:R-:W-:Y:S02]  /*c160*/  IMAD R20, R20, UR4, R21 ;  /* 0x0000000414147c24 */ /* 0x000fe4000f8e0215 */
[----:B------:R-:W-:-:S03]  /*c170*/  IMAD.MOV.U32 R4, RZ, RZ, 0x1 ;  /* 0x00000001ff047424 */ /* 0x000fc600078e00ff */
[----:B------:R-:W-:Y:S02]  /*c180*/  SEL R21, R20, R15, !P2 ;  /* 0x0000000f14157207 */ /* 0x000fe40005000000 */
[----:B------:R-:W-:-:S07]  /*c190*/  SEL R20, R15, R20, !P2 ;  /* 0x000000140f147207 */ /* 0x000fce0005000000 */
.L_x_300:
[----:B------:R-:W-:Y:S05]  /*c1a0*/  BSYNC B1 ;  /* 0x0000000000017941 */ /* 0x000fea0003800000 */
.L_x_299:
[----:B------:R-:W-:-:S13]  /*c1b0*/  LOP3.LUT P0, RZ, R4, 0xff, RZ, 0xc0, !PT ;  /* 0x000000ff04ff7812 */ /* 0x000fda000780c0ff */
[----:B------:R-:W-:Y:S05]  /*c1c0*/  @P0 BRA `(.L_x_303) ;  /* 0xfffffff4003c0947 */ /* 0x000fea000383ffff */
[----:B------:R-:W-:Y:S05]  /*c1d0*/  BSYNC B0 ;  /* 0x0000000000007941 */ /* 0x000fea0003800000 */
.L_x_292:
[----:B------:R-:W-:-:S03]  /*c1e0*/  UMOV UR4, 0xffffffff ;  /* 0xffffffff00047882 */ /* 0x000fc60000000000 */
[----:B------:R-:W-:Y:S05]  /*c1f0*/  BRA.DIV UR4, `(.L_x_304) ;  /* 0x0000000604147947 */ /* 0x000fea000b800000 */
[----:B------:R-:W-:-:S13]  /*c200*/  ELECT P6, URZ, PT ;  /* 0x00000000003f782f */ /* 0x000fda00038c0000 */
.L_x_318:
[----:B------:R-:W-:Y:S04]  /*c210*/  BSSY B0, `(.L_x_305) ;  /* 0x000002b000007945 */ /* 0x000fe80003800000 */
[----:B------:R-:W-:Y:S05]  /*c220*/  @!P6 BRA `(.L_x_306) ;  /* 0x0000000000a4e947 */ /* 0x000fea0003800000 */
[----:B------:R-:W-:-:S04]  /*c230*/  LOP3.LUT R19, R19, 0x2, RZ, 0xfc, !PT ;  /* 0x0000000213137812 */ /* 0x000fc800078efcff */
[----:B------:R-:W-:-:S13]  /*c240*/  ISETP.NE.AND P0, PT, R19, 0x3, PT ;  /* 0x000000031300780c */ /* 0x000fda0003f05270 */
[----:B------:R-:W-:Y:S05]  /*c250*/  @!P0 BRA `(.L_x_307) ;  /* 0x0000000000048947 */ /* 0x000fea0003800000 */
[----:B------:R-:W-:Y:S01]  /*c260*/  BPT.TRAP 0x1 ;  /* 0x000000040000795c */ /* 0x000fe20000300000 */
.L_x_307:
[----:B------:R-:W0:Y:S01]  /*c270*/  S2R R5, SR_CgaCtaId ;  /* 0x0000000000057919 */ /* 0x000e220000008800 */
[----:B------:R-:W-:Y:S02]  /*c280*/  MOV R2, 0x400 ;  /* 0x0000040000027802 */ /* 0x000fe40000000f00 */
[----:B------:R-:W-:Y:S02]  /*c290*/  SHF.L.U32 R4, R0, 0x1f, RZ ;  /* 0x0000001f00047819 */ /* 0x000fe400000006ff */
[----:B0-----:R-:W-:-:S05]  /*c2a0*/  LEA R2, R5, R2, 0x18 ;  /* 0x0000000205027211 */ /* 0x001fca00078ec0ff */
[----:B------:R-:W-:-:S04]  /*c2b0*/  VIADD R2, R2, 0x20 ;  /* 0x0000002002027836 */ /* 0x000fc80000000000 */
[C---:B------:R-:W-:Y:S02]  /*c2c0*/  IMAD R7, R3.reuse, 0x8, R2 ;  /* 0x0000000803077824 */ /* 0x040fe400078e0202 */
[----:B------:R-:W-:Y:S02]  /*c2d0*/  VIADD R3, R3, 0x1 ;  /* 0x0000000103037836 */ /* 0x000fe40000000000 */
[----:B------:R-:W0:Y:S03]  /*c2e0*/  SYNCS.PHASECHK.TRANS64.TRYWAIT P0, [R7+URZ], R4 ;  /* 0x00000004070075a7 */ /* 0x000e26000800017f */
[----:B------:R-:W-:-:S04]  /*c2f0*/  ISETP.NE.AND P1, PT, R3, 0x4, PT ;  /* 0x000000040300780c */ /* 0x000fc80003f25270 */
[----:B------:R-:W-:Y:S02]  /*c300*/  SEL R5, RZ, 0x1, P1 ;  /* 0x00000001ff057807 */ /* 0x000fe40000800000 */
[----:B------:R-:W-:Y:S02]  /*c310*/  SEL R3, R3, RZ, P1 ;  /* 0x000000ff03037207 */ /* 0x000fe40000800000 */
[----:B------:R-:W-:Y:S02]  /*c320*/  LOP3.LUT R6, R0, R5, RZ, 0x3c, !PT ;  /* 0x0000000500067212 */ /* 0x000fe400078e3cff */
[----:B------:R-:W-:Y:S02]  /*c330*/  LEA R8, R3, R2, 0x3 ;  /* 0x0000000203087211 */ /* 0x000fe400078e18ff */
[----:B------:R-:W-:Y:S01]  /*c340*/  SHF.L.U32 R5, R6, 0x1f, RZ ;  /* 0x0000001f06057819 */ /* 0x000fe200000006ff */
[----:B0-----:R-:W-:Y:S06]  /*c350*/  @!P0 BRA `(.L_x_308) ;  /* 0x0000000000dc8947 */ /* 0x001fec0003800000 */
.L_x_319:
[----:B------:R-:W1:Y:S01]  /*c360*/  SYNCS.PHASECHK.TRANS64.TRYWAIT P0, [R8+URZ], R5 ;  /* 0x00000005080075a7 */ /* 0x000e62000800017f */
[----:B------:R-:W-:-:S05]  /*c370*/  VIADD R0, R3, 0x1 ;  /* 0x0000000103007836 */ /* 0x000fca0000000000 */
[----:B------:R-:W-:-:S04]  /*c380*/  ISETP.NE.AND P1, PT, R0, 0x4, PT ;  /* 0x000000040000780c */ /* 0x000fc80003f25270 */
[----:B------:R-:W-:Y:S02]  /*c390*/  SEL R3, RZ, 0x1, P1 ;  /* 0x00000001ff037807 */ /* 0x000fe40000800000 */
[----:B0-----:R-:W-:Y:S02]  /*c3a0*/  SEL R7, R0, RZ, P1 ;  /* 0x000000ff00077207 */ /* 0x001fe40000800000 */
[----:B------:R-:W-:-:S03]  /*c3b0*/  LOP3.LUT R9, R6, R3, RZ, 0x3c, !PT ;  /* 0x0000000306097212 */ /* 0x000fc600078e3cff */
[----:B------:R-:W-:Y:S01]  /*c3c0*/  IMAD R11, R7, 0x8, R2 ;  /* 0x00000008070b7824 */ /* 0x000fe200078e0202 */
[----:B------:R-:W-:Y:S01]  /*c3d0*/  SHF.L.U32 R6, R9, 0x1f, RZ ;  /* 0x0000001f09067819 */ /* 0x000fe200000006ff */
[----:B-1----:R-:W-:Y:S06]  /*c3e0*/  @!P0 BRA `(.L_x_309) ;  /* 0x0000000000cc8947 */ /* 0x002fec0003800000 */
.L_x_320:
[----:B------:R-:W1:Y:S01]  /*c3f0*/  SYNCS.PHASECHK.TRANS64.TRYWAIT P0, [R11+URZ], R6 ;  /* 0x000000060b0075a7 */ /* 0x000e62000800017f */
[----:B------:R-:W-:-:S05]  /*c400*/  VIADD R0, R7, 0x1 ;  /* 0x0000000107007836 */ /* 0x000fca0000000000 */
[----:B------:R-:W-:-:S04]  /*c410*/  ISETP.NE.AND P1, PT, R0, 0x4, PT ;  /* 0x000000040000780c */ /* 0x000fc80003f25270 */
[----:B------:R-:W-:Y:S02]  /*c420*/  SEL R4, RZ, 0x1, P1 ;  /* 0x00000001ff047807 */ /* 0x000fe40000800000 */
[----:B------:R-:W-:Y:S02]  /*c430*/  SEL R3, R0, RZ, P1 ;  /* 0x000000ff00037207 */ /* 0x000fe40000800000 */
[----:B------:R-:W-:Y:S01]  /*c440*/  LOP3.LUT R0, R9, R4, RZ, 0x3c, !PT ;  /* 0x0000000409007212 */ /* 0x000fe200078e3cff */
[----:B-1----:R-:W-:Y:S06]  /*c450*/  @!P0 BRA `(.L_x_310) ;  /* 0x0000000000c48947 */ /* 0x002fec0003800000 */
.L_x_321:
[----:B------:R-:W-:Y:S01]  /*c460*/  IMAD R3, R3, 0x8, R2 ;  /* 0x0000000803037824 */ /* 0x000fe200078e0202 */
[----:B------:R-:W-:-:S07]  /*c470*/  SHF.L.U32 R0, R0, 0x1f, RZ ;  /* 0x0000001f00007819 */ /* 0x000fce00000006ff */
.L_x_311:
[----:B--2---:R2:W3:Y:S02]  /*c480*/  SYNCS.PHASECHK.TRANS64.TRYWAIT P0, [R3+URZ], R0 ;  /* 0x00000000030075a7 */ /* 0x0044e4000800017f */
[----:B---3--:R-:W-:Y:S05]  /*c490*/  @!P0 NANOSLEEP.SYNCS 0x989680 ;  /* 0x009896800000895d */ /* 0x008fea0003900000 */
[----:B------:R-:W3:Y:S02]  /*c4a0*/  @!P0 SYNCS.PHASECHK.TRANS64 P0, [R3+URZ], R0 ;  /* 0x00000000030085a7 */ /* 0x000ee4000800007f */
[----:B---3--:R-:W-:Y:S05]  /*c4b0*/  @!P0 BRA `(.L_x_311) ;  /* 0xfffffffc00f08947 */ /* 0x008fea000383ffff */
.L_x_306:
[----:B------:R-:W-:Y:S05]  /*c4c0*/  BSYNC B0 ;  /* 0x0000000000007941 */ /* 0x000fea0003800000 */
.L_x_305:
[----:B------:R-:W-:Y:S05]  /*c4d0*/  EXIT ;  /* 0x000000000000794d */ /* 0x000fea0003800000 */
.L_x_21:
[----:B----4-:R4:W0:Y:S02]  /*c4e0*/  SYNCS.PHASECHK.TRANS64.TRYWAIT P1, [R3+URZ], R0 ;  /* 0x00000000030075a7 */ /* 0x010824000802017f */
[----:B0-----:R-:W-:Y:S05]  /*c4f0*/  @!P1 NANOSLEEP.SYNCS 0x989680 ;  /* 0x009896800000995d */ /* 0x001fea0003900000 */
[----:B------:R-:W0:Y:S02]  /*c500*/  @!P1 SYNCS.PHASECHK.TRANS64 P1, [R3+URZ], R0 ;  /* 0x00000000030095a7 */ /* 0x000e24000802007f */
[----:B0-----:R-:W-:Y:S05]  /*c510*/  @!P1 BRA `(.L_x_21) ;  /* 0xfffffffc00f09947 */ /* 0x001fea000383ffff */
[----:B------:R-:W-:Y:S05]  /*c520*/  BRA `(.L_x_20) ;  /* 0xffffff4c00fc7947 */ /* 0x000fea000383ffff */
.L_x_26:
[----:B-1----:R1:W3:Y:S02]  /*c530*/  SYNCS.PHASECHK.TRANS64.TRYWAIT P1, [R5+URZ], R4 ;  /* 0x00000004050075a7 */ /* 0x0022e4000802017f */
[----:B---3--:R-:W-:Y:S05]  /*c540*/  @!P1 NANOSLEEP.SYNCS 0x989680 ;  /* 0x009896800000995d */ /* 0x008fea0003900000 */
[----:B------:R-:W3:Y:S02]  /*c550*/  @!P1 SYNCS.PHASECHK.TRANS64 P1, [R5+URZ], R4 ;  /* 0x00000004050095a7 */ /* 0x000ee4000802007f */
[----:B---3--:R-:W-:Y:S05]  /*c560*/  @!P1 BRA `(.L_x_26) ;  /* 0xfffffffc00f09947 */ /* 0x008fea000383ffff */
[----:B------:R-:W-:Y:S05]  /*c570*/  BRA `(.L_x_25) ;  /* 0xffffff54003c7947 */ /* 0x000fea000383ffff */
.L_x_293:
[----:B------:R-:W-:Y:S01]  /*c580*/  BSSY B1, `(.L_x_312) ;  /* 0x0000006000017945 */ /* 0x000fe20003800000 */
[----:B------:R-:W-:-:S07]  /*c590*/  IMAD.MOV.U32 R15, RZ, RZ, -0x1 ;  /* 0xffffffffff0f7424 */ /* 0x000fce00078e00ff */
[----:B------:R-:W-:Y:S05]  /*c5a0*/  WARPSYNC.COLLECTIVE R15, `(.L_x_313) ;  /* 0x000000000f0c7348 */ /* 0x000fea0003c00000 */
[----:B------:R-:W-:Y:S02]  /*c5b0*/  ELECT P6, UR62, PT ;  /* 0x00000000003e782f */ /* 0x000fe400038c0000 */
[----:B------:R-:W-:Y:S01]  /*c5c0*/  MOV R14, UR62 ;  /* 0x0000003e000e7c02 */ /* 0x000fe20008000f00 */
[----:B------:R-:W-:Y:S10]  /*c5d0*/  ENDCOLLECTIVE ;  /* 0x000000000000791b */ /* 0x000ff40003800000 */
.L_x_313:
[----:B------:R-:W-:Y:S05]  /*c5e0*/  BSYNC B1 ;  /* 0x0000000000017941 */ /* 0x000fea0003800000 */
.L_x_312:
[----:B------:R-:W-:Y:S05]  /*c5f0*/  BRA `(.L_x_314) ;  /* 0xfffffff0003c7947 */ /* 0x000fea000383ffff */
.L_x_296:
[----:B0-----:R0:W1:Y:S02]  /*c600*/  SYNCS.PHASECHK.TRANS64.TRYWAIT P0, [R20+URZ+0x20], R7 ;  /* 0x00002007140075a7 */ /* 0x001064000800017f */
[----:B-1----:R-:W-:Y:S05]  /*c610*/  @!P0 NANOSLEEP.SYNCS 0x989680 ;  /* 0x009896800000895d */ /* 0x002fea0003900000 */
[----:B------:R-:W1:Y:S02]  /*c620*/  @!P0 SYNCS.PHASECHK.TRANS64 P0, [R20+URZ+0x20], R7 ;  /* 0x00002007140085a7 */ /* 0x000e64000800007f */
[----:B-1----:R-:W-:Y:S05]  /*c630*/  @!P0 BRA `(.L_x_296) ;  /* 0xfffffffc00f08947 */ /* 0x002fea000383ffff */
[----:B------:R-:W-:Y:S05]  /*c640*/  BRA `(.L_x_315) ;  /* 0xfffffff000747947 */ /* 0x000fea000383ffff */
.L_x_304:
[----:B------:R-:W-:Y:S01]  /*c650*/  BSSY B0, `(.L_x_316) ;  /* 0x0000006000007945 */ /* 0x000fe20003800000 */
[----:B------:R-:W-:-:S07]  /*c660*/  IMAD.MOV.U32 R15, RZ, RZ, -0x1 ;  /* 0xffffffffff0f7424 */ /* 0x000fce00078e00ff */
[----:B------:R-:W-:Y:S05]  /*c670*/  WARPSYNC.COLLECTIVE R15, `(.L_x_317) ;  /* 0x000000000f0c7348 */ /* 0x000fea0003c00000 */
[----:B------:R-:W-:Y:S02]  /*c680*/  ELECT P6, UR62, PT ;  /* 0x00000000003e782f */ /* 0x000fe400038c0000 */
[----:B------:R-:W-:Y:S01]  /*c690*/  MOV R14, UR62 ;  /* 0x0000003e000e7c02 */ /* 0x000fe20008000f00 */
[----:B------:R-:W-:Y:S10]  /*c6a0*/  ENDCOLLECTIVE ;  /* 0x000000000000791b */ /* 0x000ff40003800000 */
.L_x_317:
[----:B------:R-:W-:Y:S05]  /*c6b0*/  BSYNC B0 ;  /* 0x0000000000007941 */ /* 0x000fea0003800000 */
.L_x_316:
[----:B------:R-:W-:Y:S05]  /*c6c0*/  BRA `(.L_x_318) ;  /* 0xfffffff800d07947 */ /* 0x000fea000383ffff */
.L_x_308:
[----:B0-----:R0:W1:Y:S02]  /*c6d0*/  SYNCS.PHASECHK.TRANS64.TRYWAIT P0, [R7+URZ], R4 ;  /* 0x00000004070075a7 */ /* 0x001064000800017f */
[----:B-1----:R-:W-:Y:S05]  /*c6e0*/  @!P0 NANOSLEEP.SYNCS 0x989680 ;  /* 0x009896800000895d */ /* 0x002fea0003900000 */
[----:B------:R-:W1:Y:S02]  /*c6f0*/  @!P0 SYNCS.PHASECHK.TRANS64 P0, [R7+URZ], R4 ;  /* 0x00000004070085a7 */ /* 0x000e64000800007f */
[----:B-1----:R-:W-:Y:S05]  /*c700*/  @!P0 BRA `(.L_x_308) ;  /* 0xfffffffc00f08947 */ /* 0x002fea000383ffff */
[----:B------:R-:W-:Y:S05]  /*c710*/  BRA `(.L_x_319) ;  /* 0xfffffffc00107947 */ /* 0x000fea000383ffff */
.L_x_309:
[----:B0-----:R0:W1:Y:S02]  /*c720*/  SYNCS.PHASECHK.TRANS64.TRYWAIT P0, [R8+URZ], R5 ;  /* 0x00000005080075a7 */ /* 0x001064000800017f */
[----:B-1----:R-:W-:Y:S05]  /*c730*/  @!P0 NANOSLEEP.SYNCS 0x989680 ;  /* 0x009896800000895d */ /* 0x002fea0003900000 */
[----:B------:R-:W1:Y:S02]  /*c740*/  @!P0 SYNCS.PHASECHK.TRANS64 P0, [R8+URZ], R5 ;  /* 0x00000005080085a7 */ /* 0x000e64000800007f */
[----:B-1----:R-:W-:Y:S05]  /*c750*/  @!P0 BRA `(.L_x_309) ;  /* 0xfffffffc00f08947 */ /* 0x002fea000383ffff */
[----:B------:R-:W-:Y:S05]  /*c760*/  BRA `(.L_x_320) ;  /* 0xfffffffc00207947 */ /* 0x000fea000383ffff */
.L_x_310:
[----:B-1----:R1:W2:Y:S02]  /*c770*/  SYNCS.PHASECHK.TRANS64.TRYWAIT P0, [R11+URZ], R6 ;  /* 0x000000060b0075a7 */ /* 0x0022a4000800017f */
[----:B--2---:R-:W-:Y:S05]  /*c780*/  @!P0 NANOSLEEP.SYNCS 0x989680 ;  /* 0x009896800000895d */ /* 0x004fea0003900000 */
[----:B------:R-:W2:Y:S02]  /*c790*/  @!P0 SYNCS.PHASECHK.TRANS64 P0, [R11+URZ], R6 ;  /* 0x000000060b0085a7 */ /* 0x000ea4000800007f */
[----:B--2---:R-:W-:Y:S05]  /*c7a0*/  @!P0 BRA `(.L_x_310) ;  /* 0xfffffffc00f08947 */ /* 0x004fea000383ffff */
[----:B------:R-:W-:Y:S05]  /*c7b0*/  BRA `(.L_x_321) ;  /* 0xfffffffc00287947 */ /* 0x000fea000383ffff */
.L_x_322:
[----:B------:R-:W-:-:S00]  /*c7c0*/  BRA `(.L_x_322) ;  /* 0xfffffffc00fc7947 */ /* 0x000fc0000383ffff */
[----:B------:R-:W-:-:S00]  /*c7d0*/  NOP ;  /* 0x0000000000007918 */ /* 0x000fc00000000000 */
        /* <DEDUP_REMOVED lines=10> */
.L_x_323:


//--------------------- .nv.global.init           --------------------------
	.section	.nv.global.init,"aw",@progbits
.nv.global.init:
	.type		$str$22,@object
	.size		$str$22,($str$23 - $str$22)
$str$22:
        /*0000*/ 	.byte	0x6b, 0x5f, 0x74, 0x69, 0x6c, 0x65, 0x5f, 0x63, 0x6f, 0x75, 0x6e, 0x74, 0x20, 0x3e, 0x3d, 0x20
        /*0010*/ 	.byte	0x31, 0x00
	.type		$str$23,@object
	.size		$str$23,(__unnamed_1 - $str$23)
$str$23:
        /*0012*/ 	.byte	0x2f, 0x74, 0x6d, 0x70, 0x2f, 0x63, 0x75, 0x74, 0x6c, 0x61, 0x73, 0x73, 0x5f, 0x73, 0x77, 0x65
        /*0022*/ 	.byte	0x65, 0x70, 0x5f, 0x73, 0x72, 0x63, 0x2f, 0x69, 0x6e, 0x63, 0x6c, 0x75, 0x64, 0x65, 0x2f, 0x63
        /*0032*/ 	.byte	0x75, 0x74, 0x6c, 0x61, 0x73, 0x73, 0x2f, 0x67, 0x65, 0x6d, 0x6d, 0x2f, 0x63, 0x6f, 0x6c, 0x6c
        /*0042*/ 	.byte	0x65, 0x63, 0x74, 0x69, 0x76, 0x65, 0x2f, 0x73, 0x6d, 0x39, 0x30, 0x5f, 0x6d, 0x6d, 0x61, 0x5f
        /*0052*/ 	.byte	0x74, 0x6d, 0x61, 0x5f, 0x67, 0x6d, 0x6d, 0x61, 0x5f, 0x73, 0x73, 0x5f, 0x77, 0x61, 0x72, 0x70
        /*0062*/ 	.byte	0x73, 0x70, 0x65, 0x63, 0x69, 0x61, 0x6c, 0x69, 0x7a, 0x65, 0x64, 0x2e, 0x68, 0x70, 0x70, 0x00
	.type		__unnamed_1,@object
	.size		__unnamed_1,(.L_0 - __unnamed_1)
__unnamed_1:
        /*0072*/ 	.byte	0x76, 0x6f, 0x69, 0x64, 0x20, 0x63, 0x75, 0x74, 0x6c, 0x61, 0x73, 0x73, 0x3a, 0x3a, 0x67, 0x65
        /* <DEDUP_REMOVED lines=180> */
        /*0bc2*/ 	.byte	0x6e, 0x74, 0x69, 0x74, 0x79, 0x5d, 0x00
.L_0:


//--------------------- .nv.shared._ZN7cutlass13device_kernelINS_4gemm6kernel13GemmUniversalIN4cute5tupleIJiiiiEEENS1_10collective13CollectiveMmaINS1_34MainloopSm90TmaGmmaWarpSpecializedILi4ENS5_IJNS4_1CILi8EEENSA_ILi1EEESC_EEENS1_35KernelTmaWarpSpecializedCooperativeEEENS5_IJNSA_ILi256EEENSA_ILi128EEENSA_ILi64EEEEEENS_6half_tENS5_IJlSC_lEEESK_SL_NS4_8TiledMMAINS4_8MMA_AtomIJNS4_4SM904GMMA26MMA_64x128x16_F32F16F16_SSILNSP_5MajorE0ELSR_0ELNSP_7ScaleInE1ELSS_1EEEEEENS4_6LayoutINS5_IJNSA_ILi2EEESC_SC_EEENS5_IJSC_NSA_ILi0EEESY_EEEEENS5_IJNS4_10UnderscoreES11_S11_EEEEENS4_13SM90_TMA_LOADENS4_14ComposedLayoutINS4_7SwizzleILi3ELi4ELi3EEENS4_18smem_ptr_flag_bitsILi16EEENSV_INS5_IJSB_SI_EEENS5_IJSI_SC_EEEEEEEvNS4_8identityENS4_23SM90_TMA_LOAD_MULTICASTES1D_vS1E_EENS_8epilogue10collective6detail29Sm90TmaWarpSpecializedAdapterINS1I_15DefaultEpilogueISK_SL_SL_NS1H_6thread17LinearCombinationISK_Li1EffLNS1M_9ScaleType4KindE0ELNS_15FloatRoundStyleE2ESK_EENS1_15EpilogueDefaultEEEEEvvEEEEvNT_6ParamsE --------------------------
	.section	.nv.shared._ZN7cutlass13device_kernelINS_4gemm6kernel13GemmUniversalIN4cute5tupleIJiiiiEEENS1_10collective13CollectiveMmaINS1_34MainloopSm90TmaGmmaWarpSpecializedILi4ENS5_IJNS4_1CILi8EEENSA_ILi1EEESC_EEENS1_35KernelTmaWarpSpecializedCooperativeEEENS5_IJNSA_ILi256EEENSA_ILi128EEENSA_ILi64EEEEEENS_6half_tENS5_IJlSC_lEEESK_SL_NS4_8TiledMMAINS4_8MMA_AtomIJNS4_4SM904GMMA26MMA_64x128x16_F32F16F16_SSILNSP_5MajorE0ELSR_0ELNSP_7ScaleInE1ELSS_1EEEEEENS4_6LayoutINS5_IJNSA_ILi2EEESC_SC_EEENS5_IJSC_NSA_ILi0EEESY_EEEEENS5_IJNS4_10UnderscoreES11_S11_EEEEENS4_13SM90_TMA_LOADENS4_14ComposedLayoutINS4_7SwizzleILi3ELi4ELi3EEENS4_18smem_ptr_flag_bitsILi16EEENSV_INS5_IJSB_SI_EEENS5_IJSI_SC_EEEEEEEvNS4_8identityENS4_23SM90_TMA_LOAD_MULTICASTES1D_vS1E_EENS_8epilogue10collective6detail29Sm90TmaWarpSpecializedAdapterINS1I_15DefaultEpilogueISK_SL_SL_NS1H_6thread17LinearCombinationISK_Li1EffLNS1M_9ScaleType4KindE0ELNS_15FloatRoundStyleE2ESK_EENS1_15EpilogueDefaultEEEEEvvEEEEvNT_6ParamsE,"aw",@nobits
	.sectionflags	@""
	.align	16
	.zero		1024


//--------------------- .nv.shared.reserved.0     --------------------------
	.section	.nv.shared.reserved.0,"aw",@nobits
	.weak		__nv_reservedSMEM_offset_0_alias
	.size		__nv_reservedSMEM_offset_0_alias, 0, 0
	.other		__nv_reservedSMEM_offset_0_alias,@"STO_CUDA_RESERVED_SHARED STV_DEFAULT"
__nv_reservedSMEM_offset_0_alias:
	.zero		0


//--------------------- .nv.global                --------------------------
	.section	.nv.global,"aw",@nobits
.nv.global:
	.type		_ZN40_INTERNAL_bdda15fd_4_k_cu_759fbf15_206004cute1_E,@object
	.size		_ZN40_INTERNAL_bdda15fd_4_k_cu_759fbf15_206004cute1_E,(_ZN40_INTERNAL_bdda15fd_4_k_cu_759fbf15_206004cuda3std3__45__cpo6cbeginE - _ZN40_INTERNAL_bdda15fd_4_k_cu_759fbf15_206004cute1_E)
_ZN40_INTERNAL_bdda15fd_4_k_cu_759fbf15_206004cute1_E:
	.zero		1
	.type		_ZN40_INTERNAL_bdda15fd_4_k_cu_759fbf15_206004cuda3std3__45__cpo6cbeginE,@object
	.size		_ZN40_INTERNAL_bdda15fd_4_k_cu_759fbf15_206004cuda3std3__45__cpo6cbeginE,(_ZN40_INTERNAL_bdda15fd_4_k_cu_759fbf15_206004cuda3std3__48in_placeE - _ZN40_INTERNAL_bdda15fd_4_k_cu_759fbf15_206004cuda3std3__45__cpo6cbeginE)
_ZN40_INTERNAL_bdda15fd_4_k_cu_759fbf15_206004cuda3std3__45__cpo6cbeginE:
	.zero		1
	.type		_ZN40_INTERNAL_bdda15fd_4_k_cu_759fbf15_206004cuda3std3__48in_placeE,@object
	.size		_ZN40_INTERNAL_bdda15fd_4_k_cu_759fbf15_206004cuda3std3__48in_placeE,(_ZN40_INTERNAL_bdda15fd_4_k_cu_759fbf15_206004cuda3std6ranges3__45__cpo9iter_moveE - _ZN40_INTERNAL_bdda15fd_4_k_cu_759fbf15_206004cuda3std3__48in_placeE)
_ZN40_INTERNAL_bdda15fd_4_k_cu_759fbf15_206004cuda3std3__48in_placeE:
	.zero		1
	.type		_ZN40_INTERNAL_bdda15fd_4_k_cu_759fbf15_206004cuda3std6ranges3__45__cpo9iter_moveE,@object
	.size		_ZN40_INTERNAL_bdda15fd_4_k_cu_759fbf15_206004cuda3std6ranges3__45__cpo9iter_moveE,(_ZN40_INTERNAL_bdda15fd_4_k_cu_759fbf15_206004cuda3std3__45__cpo5beginE - _ZN40_INTERNAL_bdda15fd_4_k_cu_759fbf15_206004cuda3std6ranges3__45__cpo9iter_moveE)
_ZN40_INTERNAL_bdda15fd_4_k_cu_759fbf15_206004cuda3std6ranges3__45__cpo9iter_moveE:
	.zero		1
	.type		_ZN40_INTERNAL_bdda15fd_4_k_cu_759fbf15_206004cuda3std3__45__cpo5beginE,@object
	.size		_ZN40_INTERNAL_bdda15fd_4_k_cu_759fbf15_206004cuda3std3__45__cpo5beginE,(_ZN40_INTERNAL_bdda15fd_4_k_cu_759fbf15_206004cuda3std3__442_GLOBAL__N__bdda15fd_4_k_cu_759fbf15_206006ignoreE - _ZN40_INTERNAL_bdda15fd_4_k_cu_759fbf15_206004cuda3std3__45__cpo5beginE)
_ZN40_INTERNAL_bdda15fd_4_k_cu_759fbf15_206004cuda3std3__45__cpo5beginE:
	.zero		1
	.type		_ZN40_INTERNAL_bdda15fd_4_k_cu_759fbf15_206004cuda3std3__442_GLOBAL__N__bdda15fd_4_k_cu_759fbf15_206006ignoreE,@object
	.size		_ZN40_INTERNAL_bdda15fd_4_k_cu_759fbf15_206004cuda3std3__442_GLOBAL__N__bdda15fd_4_k_cu_759fbf15_206006ignoreE,(_ZN40_INTERNAL_bdda15fd_4_k_cu_759fbf15_206004cute7productE - _ZN40_INTERNAL_bdda15fd_4_k_cu_759fbf15_206004cuda3std3__442_GLOBAL__N__bdda15fd_4_k_cu_759fbf15_206006ignoreE)
_ZN40_INTERNAL_bdda15fd_4_k_cu_759fbf15_206004cuda3std3__442_GLOBAL__N__bdda15fd_4_k_cu_759fbf15_206006ignoreE:
	.zero		1
	.type		_ZN40_INTERNAL_bdda15fd_4_k_cu_759fbf15_206004cute7productE,@object
	.size		_ZN40_INTERNAL_bdda15fd_4_k_cu_759fbf15_206004cute7productE,(_ZN40_INTERNAL_bdda15fd_4_k_cu_759fbf15_206004cuda3std3__45__cpo3endE - _ZN40_INTERNAL_bdda15fd_4_k_cu_759fbf15_206004cute7productE)
_ZN40_INTERNAL_bdda15fd_4_k_cu_759fbf15_206004cute7productE:
	.zero		1
	.type		_ZN40_INTERNAL_bdda15fd_4_k_cu_759fbf15_206004cuda3std3__45__cpo3endE,@object
	.size		_ZN40_INTERNAL_bdda15fd_4_k_cu_759fbf15_206004cuda3std3__45__cpo3endE,(_ZN40_INTERNAL_bdda15fd_4_k_cu_759fbf15_206004cuda3std3__419piecewise_constructE - _ZN40_INTERNAL_bdda15fd_4_k_cu_759fbf15_206004cuda3std3__45__cpo3endE)
_ZN40_INTERNAL_bdda15fd_4_k_cu_759fbf15_206004cuda3std3__45__cpo3endE:
	.zero		1
	.type		_ZN40_INTERNAL_bdda15fd_4_k_cu_759fbf15_206004cuda3std3__419piecewise_constructE,@object
	.size		_ZN40_INTERNAL_bdda15fd_4_k_cu_759fbf15_206004cuda3std3__419piecewise_constructE,(_ZN40_INTERNAL_bdda15fd_4_k_cu_759fbf15_206004cuda3std3__45__cpo4cendE - _ZN40_INTERNAL_bdda15fd_4_k_cu_759fbf15_206004cuda3std3__419piecewise_constructE)
_ZN40_INTERNAL_bdda15fd_4_k_cu_759fbf15_206004cuda3std3__419piecewise_constructE:
	.zero		1
	.type		_ZN40_INTERNAL_bdda15fd_4_k_cu_759fbf15_206004cuda3std3__45__cpo4cendE,@object
	.size		_ZN40_INTERNAL_bdda15fd_4_k_cu_759fbf15_206004cuda3std3__45__cpo4cendE,(_ZN40_INTERNAL_bdda15fd_4_k_cu_759fbf15_206004cuda3std6ranges3__45__cpo4swapE - _ZN40_INTERNAL_bdda15fd_4_k_cu_759fbf15_206004cuda3std3__45__cpo4cendE)
_ZN40_INTERNAL_bdda15fd_4_k_cu_759fbf15_206004cuda3std3__45__cpo4cendE:
	.zero		1
	.type		_ZN40_INTERNAL_bdda15fd_4_k_cu_759fbf15_206004cuda3std6ranges3__45__cpo4swapE,@object
	.size		_ZN40_INTERNAL_bdda15fd_4_k_cu_759fbf15_206004cuda3std6ranges3__45__cpo4swapE,(.L_8 - _ZN40_INTERNAL_bdda15fd_4_k_cu_759fbf15_206004cuda3std6ranges3__45__cpo4swapE)
_ZN40_INTERNAL_bdda15fd_4_k_cu_759fbf15_206004cuda3std6ranges3__45__cpo4swapE:
	.zero		1
.L_8:


//--------------------- .nv.constant0._ZN7cutlass13device_kernelINS_4gemm6kernel13GemmUniversalIN4cute5tupleIJiiiiEEENS1_10collective13CollectiveMmaINS1_34MainloopSm90TmaGmmaWarpSpecializedILi4ENS5_IJNS4_1CILi8EEENSA_ILi1EEESC_EEENS1_35KernelTmaWarpSpecializedCooperativeEEENS5_IJNSA_ILi256EEENSA_ILi128EEENSA_ILi64EEEEEENS_6half_tENS5_IJlSC_lEEESK_SL_NS4_8TiledMMAINS4_8MMA_AtomIJNS4_4SM904GMMA26MMA_64x128x16_F32F16F16_SSILNSP_5MajorE0ELSR_0ELNSP_7ScaleInE1ELSS_1EEEEEENS4_6LayoutINS5_IJNSA_ILi2EEESC_SC_EEENS5_IJSC_NSA_ILi0EEESY_EEEEENS5_IJNS4_10UnderscoreES11_S11_EEEEENS4_13SM90_TMA_LOADENS4_14ComposedLayoutINS4_7SwizzleILi3ELi4ELi3EEENS4_18smem_ptr_flag_bitsILi16EEENSV_INS5_IJSB_SI_EEENS5_IJSI_SC_EEEEEEEvNS4_8identityENS4_23SM90_TMA_LOAD_MULTICASTES1D_vS1E_EENS_8epilogue10collective6detail29Sm90TmaWarpSpecializedAdapterINS1I_15DefaultEpilogueISK_SL_SL_NS1H_6thread17LinearCombinationISK_Li1EffLNS1M_9ScaleType4KindE0ELNS_15FloatRoundStyleE2ESK_EENS1_15EpilogueDefaultEEEEEvvEEEEvNT_6ParamsE --------------------------
	.section	.nv.constant0._ZN7cutlass13device_kernelINS_4gemm6kernel13GemmUniversalIN4cute5tupleIJiiiiEEENS1_10collective13CollectiveMmaINS1_34MainloopSm90TmaGmmaWarpSpecializedILi4ENS5_IJNS4_1CILi8EEENSA_ILi1EEESC_EEENS1_35KernelTmaWarpSpecializedCooperativeEEENS5_IJNSA_ILi256EEENSA_ILi128EEENSA_ILi64EEEEEENS_6half_tENS5_IJlSC_lEEESK_SL_NS4_8TiledMMAINS4_8MMA_AtomIJNS4_4SM904GMMA26MMA_64x128x16_F32F16F16_SSILNSP_5MajorE0ELSR_0ELNSP_7ScaleInE1ELSS_1EEEEEENS4_6LayoutINS5_IJNSA_ILi2EEESC_SC_EEENS5_IJSC_NSA_ILi0EEESY_EEEEENS5_IJNS4_10UnderscoreES11_S11_EEEEENS4_13SM90_TMA_LOADENS4_14ComposedLayoutINS4_7SwizzleILi3ELi4ELi3EEENS4_18smem_ptr_flag_bitsILi16EEENSV_INS5_IJSB_SI_EEENS5_IJSI_SC_EEEEEEEvNS4_8identityENS4_23SM90_TMA_LOAD_MULTICASTES1D_vS1E_EENS_8epilogue10collective6detail29Sm90TmaWarpSpecializedAdapterINS1I_15DefaultEpilogueISK_SL_SL_NS1H_6thread17LinearCombinationISK_Li1EffLNS1M_9ScaleType4KindE0ELNS_15FloatRoundStyleE2ESK_EENS1_15EpilogueDefaultEEEEEvvEEEEvNT_6ParamsE,"a",@progbits
	.sectionflags	@""
	.align	4
.nv.constant0._ZN7cutlass13device_kernelINS_4gemm6kernel13GemmUniversalIN4cute5tupleIJiiiiEEENS1_10collective13CollectiveMmaINS1_34MainloopSm90TmaGmmaWarpSpecializedILi4ENS5_IJNS4_1CILi8EEENSA_ILi1EEESC_EEENS1_35KernelTmaWarpSpecializedCooperativeEEENS5_IJNSA_ILi256EEENSA_ILi128EEENSA_ILi64EEEEEENS_6half_tENS5_IJlSC_lEEESK_SL_NS4_8TiledMMAINS4_8MMA_AtomIJNS4_4SM904GMMA26MMA_64x128x16_F32F16F16_SSILNSP_5MajorE0ELSR_0ELNSP_7ScaleInE1ELSS_1EEEEEENS4_6LayoutINS5_IJNSA_ILi2EEESC_SC_EEENS5_IJSC_NSA_ILi0EEESY_EEEEENS5_IJNS4_10UnderscoreES11_S11_EEEEENS4_13SM90_TMA_LOADENS4_14ComposedLayoutINS4_7SwizzleILi3ELi4ELi3EEENS4_18smem_ptr_flag_bitsILi16EEENSV_INS5_IJSB_SI_EEENS5_IJSI_SC_EEEEEEEvNS4_8identityENS4_23SM90_TMA_LOAD_MULTICASTES1D_vS1E_EENS_8epilogue10collective6detail29Sm90TmaWarpSpecializedAdapterINS1I_15DefaultEpilogueISK_SL_SL_NS1H_6thread17LinearCombinationISK_Li1EffLNS1M_9ScaleType4KindE0ELNS_15FloatRoundStyleE2ESK_EENS1_15EpilogueDefaultEEEEEvvEEEEvNT_6ParamsE:
	.zero		1664


//--------------------- SYMBOLS --------------------------

	.type		.nv.reservedSmem.offset0,@object
	.size		.nv.reservedSmem.offset0,0x4
	.type		__assertfail,@function
